//
// Generated by NVIDIA NVVM Compiler
//
// Compiler Build ID: CL-36424714
// Cuda compilation tools, release 13.0, V13.0.88
// Based on NVVM 20.0.0
//

.version 9.0
.target sm_100
.address_size 64

	// .globl	_Z16initializeMatrixPfii
.global .align 4 .b8 precalc_xorwow_matrix[102400];
.global .align 4 .b8 precalc_xorwow_offset_matrix[102400];
.global .align 4 .b8 mrg32k3aM1[2304];
.global .align 4 .b8 mrg32k3aM2[2304];
.global .align 4 .b8 mrg32k3aM1SubSeq[2016];
.global .align 4 .b8 mrg32k3aM2SubSeq[2016];
.global .align 4 .b8 mrg32k3aM1Seq[2304];
.global .align 4 .b8 mrg32k3aM2Seq[2304];
.const .align 8 .b8 __cr_lgamma_table[72];

.visible .entry _Z16initializeMatrixPfii(
	.param .u64 .ptr .align 1 _Z16initializeMatrixPfii_param_0,
	.param .u32 _Z16initializeMatrixPfii_param_1,
	.param .u32 _Z16initializeMatrixPfii_param_2
)
{
	.local .align 8 .b8 	__local_depot0[48];
	.reg .b64 	%SP;
	.reg .b64 	%SPL;
	.reg .pred 	%p<65>;
	.reg .b32 	%r<1209>;
	.reg .b32 	%f<2>;
	.reg .b64 	%rd<27>;

	mov.u64 	%SPL, __local_depot0;
	ld.param.u64 	%rd10, [_Z16initializeMatrixPfii_param_0];
	ld.param.u32 	%r542, [_Z16initializeMatrixPfii_param_1];
	ld.param.u32 	%r541, [_Z16initializeMatrixPfii_param_2];
	mov.u32 	%r544, %tid.x;
	mov.u32 	%r545, %ctaid.x;
	mov.u32 	%r546, %ntid.x;
	mad.lo.s32 	%r547, %r545, %r546, %r544;
	mov.u32 	%r548, %tid.y;
	mov.u32 	%r549, %ctaid.y;
	mov.u32 	%r550, %ntid.y;
	mad.lo.s32 	%r551, %r549, %r550, %r548;
	mad.lo.s32 	%r1, %r542, %r551, %r547;
	max.s32 	%r553, %r547, %r551;
	setp.ge.s32 	%p1, %r553, %r542;
	@%p1 bra 	$L__BB0_117;
	add.u64 	%rd1, %SPL, 0;
	cvt.s64.s32 	%rd2, %r1;
	xor.b32  	%r554, %r541, -1429050551;
	mul.lo.s32 	%r555, %r554, 1099087573;
	setp.gt.s32 	%p2, %r541, -1;
	selp.b32 	%r556, -644748465, -1947113066, %p2;
	add.s32 	%r557, %r556, %r555;
	add.s32 	%r2, %r557, 6615241;
	add.s32 	%r945, %r555, 123456789;
	st.local.v2.u32 	[%rd1], {%r2, %r945};
	xor.b32  	%r558, %r555, 362436069;
	add.s32 	%r559, %r556, 521288629;
	st.local.v2.u32 	[%rd1+8], {%r558, %r559};
	xor.b32  	%r560, %r556, 88675123;
	add.s32 	%r941, %r555, 5783321;
	st.local.v2.u32 	[%rd1+16], {%r560, %r941};
	setp.eq.s32 	%p3, %r1, 0;
	@%p3 bra 	$L__BB0_116;
	mov.b32 	%r928, 0;
	mov.u64 	%rd13, precalc_xorwow_matrix;
	mov.u64 	%rd26, %rd2;
$L__BB0_3:
	mov.u64 	%rd3, %rd26;
	and.b64  	%rd4, %rd3, 3;
	setp.eq.s64 	%p4, %rd4, 0;
	@%p4 bra 	$L__BB0_115;
	mul.wide.u32 	%rd12, %r928, 3200;
	add.s64 	%rd5, %rd13, %rd12;
	mov.b32 	%r941, 0;
	mov.u32 	%r942, %r941;
	mov.u32 	%r943, %r941;
	mov.u32 	%r944, %r941;
	mov.u32 	%r945, %r941;
	mov.u32 	%r934, %r941;
$L__BB0_5:
	mul.wide.u32 	%rd14, %r934, 4;
	add.s64 	%rd15, %rd1, %rd14;
	ld.local.u32 	%r14, [%rd15+4];
	shl.b32 	%r15, %r934, 5;
	mov.b32 	%r940, 0;
$L__BB0_6:
	.pragma "nounroll";
	shr.u32 	%r564, %r14, %r940;
	and.b32  	%r565, %r564, 1;
	setp.eq.b32 	%p5, %r565, 1;
	not.pred 	%p6, %p5;
	add.s32 	%r566, %r15, %r940;
	mul.lo.s32 	%r567, %r566, 5;
	mul.wide.u32 	%rd16, %r567, 4;
	add.s64 	%rd6, %rd5, %rd16;
	@%p6 bra 	$L__BB0_8;
	ld.global.u32 	%r568, [%rd6];
	xor.b32  	%r945, %r945, %r568;
	ld.global.u32 	%r569, [%rd6+4];
	xor.b32  	%r944, %r944, %r569;
	ld.global.u32 	%r570, [%rd6+8];
	xor.b32  	%r943, %r943, %r570;
	ld.global.u32 	%r571, [%rd6+12];
	xor.b32  	%r942, %r942, %r571;
	ld.global.u32 	%r572, [%rd6+16];
	xor.b32  	%r941, %r941, %r572;
$L__BB0_8:
	and.b32  	%r574, %r564, 2;
	setp.eq.s32 	%p7, %r574, 0;
	@%p7 bra 	$L__BB0_10;
	ld.global.u32 	%r575, [%rd6+20];
	xor.b32  	%r945, %r945, %r575;
	ld.global.u32 	%r576, [%rd6+24];
	xor.b32  	%r944, %r944, %r576;
	ld.global.u32 	%r577, [%rd6+28];
	xor.b32  	%r943, %r943, %r577;
	ld.global.u32 	%r578, [%rd6+32];
	xor.b32  	%r942, %r942, %r578;
	ld.global.u32 	%r579, [%rd6+36];
	xor.b32  	%r941, %r941, %r579;
$L__BB0_10:
	and.b32  	%r581, %r564, 4;
	setp.eq.s32 	%p8, %r581, 0;
	@%p8 bra 	$L__BB0_12;
	ld.global.u32 	%r582, [%rd6+40];
	xor.b32  	%r945, %r945, %r582;
	ld.global.u32 	%r583, [%rd6+44];
	xor.b32  	%r944, %r944, %r583;
	ld.global.u32 	%r584, [%rd6+48];
	xor.b32  	%r943, %r943, %r584;
	ld.global.u32 	%r585, [%rd6+52];
	xor.b32  	%r942, %r942, %r585;
	ld.global.u32 	%r586, [%rd6+56];
	xor.b32  	%r941, %r941, %r586;
$L__BB0_12:
	and.b32  	%r588, %r564, 8;
	setp.eq.s32 	%p9, %r588, 0;
	@%p9 bra 	$L__BB0_14;
	ld.global.u32 	%r589, [%rd6+60];
	xor.b32  	%r945, %r945, %r589;
	ld.global.u32 	%r590, [%rd6+64];
	xor.b32  	%r944, %r944, %r590;
	ld.global.u32 	%r591, [%rd6+68];
	xor.b32  	%r943, %r943, %r591;
	ld.global.u32 	%r592, [%rd6+72];
	xor.b32  	%r942, %r942, %r592;
	ld.global.u32 	%r593, [%rd6+76];
	xor.b32  	%r941, %r941, %r593;
$L__BB0_14:
	and.b32  	%r595, %r564, 16;
	setp.eq.s32 	%p10, %r595, 0;
	@%p10 bra 	$L__BB0_16;
	ld.global.u32 	%r596, [%rd6+80];
	xor.b32  	%r945, %r945, %r596;
	ld.global.u32 	%r597, [%rd6+84];
	xor.b32  	%r944, %r944, %r597;
	ld.global.u32 	%r598, [%rd6+88];
	xor.b32  	%r943, %r943, %r598;
	ld.global.u32 	%r599, [%rd6+92];
	xor.b32  	%r942, %r942, %r599;
	ld.global.u32 	%r600, [%rd6+96];
	xor.b32  	%r941, %r941, %r600;
$L__BB0_16:
	and.b32  	%r602, %r564, 32;
	setp.eq.s32 	%p11, %r602, 0;
	@%p11 bra 	$L__BB0_18;
	ld.global.u32 	%r603, [%rd6+100];
	xor.b32  	%r945, %r945, %r603;
	ld.global.u32 	%r604, [%rd6+104];
	xor.b32  	%r944, %r944, %r604;
	ld.global.u32 	%r605, [%rd6+108];
	xor.b32  	%r943, %r943, %r605;
	ld.global.u32 	%r606, [%rd6+112];
	xor.b32  	%r942, %r942, %r606;
	ld.global.u32 	%r607, [%rd6+116];
	xor.b32  	%r941, %r941, %r607;
$L__BB0_18:
	and.b32  	%r609, %r564, 64;
	setp.eq.s32 	%p12, %r609, 0;
	@%p12 bra 	$L__BB0_20;
	ld.global.u32 	%r610, [%rd6+120];
	xor.b32  	%r945, %r945, %r610;
	ld.global.u32 	%r611, [%rd6+124];
	xor.b32  	%r944, %r944, %r611;
	ld.global.u32 	%r612, [%rd6+128];
	xor.b32  	%r943, %r943, %r612;
	ld.global.u32 	%r613, [%rd6+132];
	xor.b32  	%r942, %r942, %r613;
	ld.global.u32 	%r614, [%rd6+136];
	xor.b32  	%r941, %r941, %r614;
$L__BB0_20:
	and.b32  	%r616, %r564, 128;
	setp.eq.s32 	%p13, %r616, 0;
	@%p13 bra 	$L__BB0_22;
	ld.global.u32 	%r617, [%rd6+140];
	xor.b32  	%r945, %r945, %r617;
	ld.global.u32 	%r618, [%rd6+144];
	xor.b32  	%r944, %r944, %r618;
	ld.global.u32 	%r619, [%rd6+148];
	xor.b32  	%r943, %r943, %r619;
	ld.global.u32 	%r620, [%rd6+152];
	xor.b32  	%r942, %r942, %r620;
	ld.global.u32 	%r621, [%rd6+156];
	xor.b32  	%r941, %r941, %r621;
$L__BB0_22:
	and.b32  	%r623, %r564, 256;
	setp.eq.s32 	%p14, %r623, 0;
	@%p14 bra 	$L__BB0_24;
	ld.global.u32 	%r624, [%rd6+160];
	xor.b32  	%r945, %r945, %r624;
	ld.global.u32 	%r625, [%rd6+164];
	xor.b32  	%r944, %r944, %r625;
	ld.global.u32 	%r626, [%rd6+168];
	xor.b32  	%r943, %r943, %r626;
	ld.global.u32 	%r627, [%rd6+172];
	xor.b32  	%r942, %r942, %r627;
	ld.global.u32 	%r628, [%rd6+176];
	xor.b32  	%r941, %r941, %r628;
$L__BB0_24:
	and.b32  	%r630, %r564, 512;
	setp.eq.s32 	%p15, %r630, 0;
	@%p15 bra 	$L__BB0_26;
	ld.global.u32 	%r631, [%rd6+180];
	xor.b32  	%r945, %r945, %r631;
	ld.global.u32 	%r632, [%rd6+184];
	xor.b32  	%r944, %r944, %r632;
	ld.global.u32 	%r633, [%rd6+188];
	xor.b32  	%r943, %r943, %r633;
	ld.global.u32 	%r634, [%rd6+192];
	xor.b32  	%r942, %r942, %r634;
	ld.global.u32 	%r635, [%rd6+196];
	xor.b32  	%r941, %r941, %r635;
$L__BB0_26:
	and.b32  	%r637, %r564, 1024;
	setp.eq.s32 	%p16, %r637, 0;
	@%p16 bra 	$L__BB0_28;
	ld.global.u32 	%r638, [%rd6+200];
	xor.b32  	%r945, %r945, %r638;
	ld.global.u32 	%r639, [%rd6+204];
	xor.b32  	%r944, %r944, %r639;
	ld.global.u32 	%r640, [%rd6+208];
	xor.b32  	%r943, %r943, %r640;
	ld.global.u32 	%r641, [%rd6+212];
	xor.b32  	%r942, %r942, %r641;
	ld.global.u32 	%r642, [%rd6+216];
	xor.b32  	%r941, %r941, %r642;
$L__BB0_28:
	and.b32  	%r644, %r564, 2048;
	setp.eq.s32 	%p17, %r644, 0;
	@%p17 bra 	$L__BB0_30;
	ld.global.u32 	%r645, [%rd6+220];
	xor.b32  	%r945, %r945, %r645;
	ld.global.u32 	%r646, [%rd6+224];
	xor.b32  	%r944, %r944, %r646;
	ld.global.u32 	%r647, [%rd6+228];
	xor.b32  	%r943, %r943, %r647;
	ld.global.u32 	%r648, [%rd6+232];
	xor.b32  	%r942, %r942, %r648;
	ld.global.u32 	%r649, [%rd6+236];
	xor.b32  	%r941, %r941, %r649;
$L__BB0_30:
	and.b32  	%r651, %r564, 4096;
	setp.eq.s32 	%p18, %r651, 0;
	@%p18 bra 	$L__BB0_32;
	ld.global.u32 	%r652, [%rd6+240];
	xor.b32  	%r945, %r945, %r652;
	ld.global.u32 	%r653, [%rd6+244];
	xor.b32  	%r944, %r944, %r653;
	ld.global.u32 	%r654, [%rd6+248];
	xor.b32  	%r943, %r943, %r654;
	ld.global.u32 	%r655, [%rd6+252];
	xor.b32  	%r942, %r942, %r655;
	ld.global.u32 	%r656, [%rd6+256];
	xor.b32  	%r941, %r941, %r656;
$L__BB0_32:
	and.b32  	%r658, %r564, 8192;
	setp.eq.s32 	%p19, %r658, 0;
	@%p19 bra 	$L__BB0_34;
	ld.global.u32 	%r659, [%rd6+260];
	xor.b32  	%r945, %r945, %r659;
	ld.global.u32 	%r660, [%rd6+264];
	xor.b32  	%r944, %r944, %r660;
	ld.global.u32 	%r661, [%rd6+268];
	xor.b32  	%r943, %r943, %r661;
	ld.global.u32 	%r662, [%rd6+272];
	xor.b32  	%r942, %r942, %r662;
	ld.global.u32 	%r663, [%rd6+276];
	xor.b32  	%r941, %r941, %r663;
$L__BB0_34:
	and.b32  	%r665, %r564, 16384;
	setp.eq.s32 	%p20, %r665, 0;
	@%p20 bra 	$L__BB0_36;
	ld.global.u32 	%r666, [%rd6+280];
	xor.b32  	%r945, %r945, %r666;
	ld.global.u32 	%r667, [%rd6+284];
	xor.b32  	%r944, %r944, %r667;
	ld.global.u32 	%r668, [%rd6+288];
	xor.b32  	%r943, %r943, %r668;
	ld.global.u32 	%r669, [%rd6+292];
	xor.b32  	%r942, %r942, %r669;
	ld.global.u32 	%r670, [%rd6+296];
	xor.b32  	%r941, %r941, %r670;
$L__BB0_36:
	and.b32  	%r672, %r564, 32768;
	setp.eq.s32 	%p21, %r672, 0;
	@%p21 bra 	$L__BB0_38;
	ld.global.u32 	%r673, [%rd6+300];
	xor.b32  	%r945, %r945, %r673;
	ld.global.u32 	%r674, [%rd6+304];
	xor.b32  	%r944, %r944, %r674;
	ld.global.u32 	%r675, [%rd6+308];
	xor.b32  	%r943, %r943, %r675;
	ld.global.u32 	%r676, [%rd6+312];
	xor.b32  	%r942, %r942, %r676;
	ld.global.u32 	%r677, [%rd6+316];
	xor.b32  	%r941, %r941, %r677;
$L__BB0_38:
	add.s32 	%r940, %r940, 16;
	setp.ne.s32 	%p22, %r940, 32;
	@%p22 bra 	$L__BB0_6;
	mad.lo.s32 	%r678, %r934, -31, %r15;
	add.s32 	%r934, %r678, 1;
	setp.ne.s32 	%p23, %r934, 5;
	@%p23 bra 	$L__BB0_5;
	st.local.u32 	[%rd1+4], %r945;
	st.local.v2.u32 	[%rd1+8], {%r944, %r943};
	st.local.v2.u32 	[%rd1+16], {%r942, %r941};
	setp.eq.s64 	%p24, %rd4, 1;
	@%p24 bra 	$L__BB0_115;
	mov.b32 	%r941, 0;
	mov.u32 	%r1034, %r941;
	mov.u32 	%r1035, %r941;
	mov.u32 	%r1036, %r941;
	mov.u32 	%r945, %r941;
	mov.u32 	%r1026, %r941;
$L__BB0_42:
	mul.wide.u32 	%rd17, %r1026, 4;
	add.s64 	%rd18, %rd1, %rd17;
	ld.local.u32 	%r190, [%rd18+4];
	shl.b32 	%r191, %r1026, 5;
	mov.b32 	%r1032, 0;
$L__BB0_43:
	.pragma "nounroll";
	shr.u32 	%r681, %r190, %r1032;
	and.b32  	%r682, %r681, 1;
	setp.eq.b32 	%p25, %r682, 1;
	not.pred 	%p26, %p25;
	add.s32 	%r683, %r191, %r1032;
	mul.lo.s32 	%r684, %r683, 5;
	mul.wide.u32 	%rd19, %r684, 4;
	add.s64 	%rd7, %rd5, %rd19;
	@%p26 bra 	$L__BB0_45;
	ld.global.u32 	%r685, [%rd7];
	xor.b32  	%r945, %r945, %r685;
	ld.global.u32 	%r686, [%rd7+4];
	xor.b32  	%r1036, %r1036, %r686;
	ld.global.u32 	%r687, [%rd7+8];
	xor.b32  	%r1035, %r1035, %r687;
	ld.global.u32 	%r688, [%rd7+12];
	xor.b32  	%r1034, %r1034, %r688;
	ld.global.u32 	%r689, [%rd7+16];
	xor.b32  	%r941, %r941, %r689;
$L__BB0_45:
	and.b32  	%r691, %r681, 2;
	setp.eq.s32 	%p27, %r691, 0;
	@%p27 bra 	$L__BB0_47;
	ld.global.u32 	%r692, [%rd7+20];
	xor.b32  	%r945, %r945, %r692;
	ld.global.u32 	%r693, [%rd7+24];
	xor.b32  	%r1036, %r1036, %r693;
	ld.global.u32 	%r694, [%rd7+28];
	xor.b32  	%r1035, %r1035, %r694;
	ld.global.u32 	%r695, [%rd7+32];
	xor.b32  	%r1034, %r1034, %r695;
	ld.global.u32 	%r696, [%rd7+36];
	xor.b32  	%r941, %r941, %r696;
$L__BB0_47:
	and.b32  	%r698, %r681, 4;
	setp.eq.s32 	%p28, %r698, 0;
	@%p28 bra 	$L__BB0_49;
	ld.global.u32 	%r699, [%rd7+40];
	xor.b32  	%r945, %r945, %r699;
	ld.global.u32 	%r700, [%rd7+44];
	xor.b32  	%r1036, %r1036, %r700;
	ld.global.u32 	%r701, [%rd7+48];
	xor.b32  	%r1035, %r1035, %r701;
	ld.global.u32 	%r702, [%rd7+52];
	xor.b32  	%r1034, %r1034, %r702;
	ld.global.u32 	%r703, [%rd7+56];
	xor.b32  	%r941, %r941, %r703;
$L__BB0_49:
	and.b32  	%r705, %r681, 8;
	setp.eq.s32 	%p29, %r705, 0;
	@%p29 bra 	$L__BB0_51;
	ld.global.u32 	%r706, [%rd7+60];
	xor.b32  	%r945, %r945, %r706;
	ld.global.u32 	%r707, [%rd7+64];
	xor.b32  	%r1036, %r1036, %r707;
	ld.global.u32 	%r708, [%rd7+68];
	xor.b32  	%r1035, %r1035, %r708;
	ld.global.u32 	%r709, [%rd7+72];
	xor.b32  	%r1034, %r1034, %r709;
	ld.global.u32 	%r710, [%rd7+76];
	xor.b32  	%r941, %r941, %r710;
$L__BB0_51:
	and.b32  	%r712, %r681, 16;
	setp.eq.s32 	%p30, %r712, 0;
	@%p30 bra 	$L__BB0_53;
	ld.global.u32 	%r713, [%rd7+80];
	xor.b32  	%r945, %r945, %r713;
	ld.global.u32 	%r714, [%rd7+84];
	xor.b32  	%r1036, %r1036, %r714;
	ld.global.u32 	%r715, [%rd7+88];
	xor.b32  	%r1035, %r1035, %r715;
	ld.global.u32 	%r716, [%rd7+92];
	xor.b32  	%r1034, %r1034, %r716;
	ld.global.u32 	%r717, [%rd7+96];
	xor.b32  	%r941, %r941, %r717;
$L__BB0_53:
	and.b32  	%r719, %r681, 32;
	setp.eq.s32 	%p31, %r719, 0;
	@%p31 bra 	$L__BB0_55;
	ld.global.u32 	%r720, [%rd7+100];
	xor.b32  	%r945, %r945, %r720;
	ld.global.u32 	%r721, [%rd7+104];
	xor.b32  	%r1036, %r1036, %r721;
	ld.global.u32 	%r722, [%rd7+108];
	xor.b32  	%r1035, %r1035, %r722;
	ld.global.u32 	%r723, [%rd7+112];
	xor.b32  	%r1034, %r1034, %r723;
	ld.global.u32 	%r724, [%rd7+116];
	xor.b32  	%r941, %r941, %r724;
$L__BB0_55:
	and.b32  	%r726, %r681, 64;
	setp.eq.s32 	%p32, %r726, 0;
	@%p32 bra 	$L__BB0_57;
	ld.global.u32 	%r727, [%rd7+120];
	xor.b32  	%r945, %r945, %r727;
	ld.global.u32 	%r728, [%rd7+124];
	xor.b32  	%r1036, %r1036, %r728;
	ld.global.u32 	%r729, [%rd7+128];
	xor.b32  	%r1035, %r1035, %r729;
	ld.global.u32 	%r730, [%rd7+132];
	xor.b32  	%r1034, %r1034, %r730;
	ld.global.u32 	%r731, [%rd7+136];
	xor.b32  	%r941, %r941, %r731;
$L__BB0_57:
	and.b32  	%r733, %r681, 128;
	setp.eq.s32 	%p33, %r733, 0;
	@%p33 bra 	$L__BB0_59;
	ld.global.u32 	%r734, [%rd7+140];
	xor.b32  	%r945, %r945, %r734;
	ld.global.u32 	%r735, [%rd7+144];
	xor.b32  	%r1036, %r1036, %r735;
	ld.global.u32 	%r736, [%rd7+148];
	xor.b32  	%r1035, %r1035, %r736;
	ld.global.u32 	%r737, [%rd7+152];
	xor.b32  	%r1034, %r1034, %r737;
	ld.global.u32 	%r738, [%rd7+156];
	xor.b32  	%r941, %r941, %r738;
$L__BB0_59:
	and.b32  	%r740, %r681, 256;
	setp.eq.s32 	%p34, %r740, 0;
	@%p34 bra 	$L__BB0_61;
	ld.global.u32 	%r741, [%rd7+160];
	xor.b32  	%r945, %r945, %r741;
	ld.global.u32 	%r742, [%rd7+164];
	xor.b32  	%r1036, %r1036, %r742;
	ld.global.u32 	%r743, [%rd7+168];
	xor.b32  	%r1035, %r1035, %r743;
	ld.global.u32 	%r744, [%rd7+172];
	xor.b32  	%r1034, %r1034, %r744;
	ld.global.u32 	%r745, [%rd7+176];
	xor.b32  	%r941, %r941, %r745;
$L__BB0_61:
	and.b32  	%r747, %r681, 512;
	setp.eq.s32 	%p35, %r747, 0;
	@%p35 bra 	$L__BB0_63;
	ld.global.u32 	%r748, [%rd7+180];
	xor.b32  	%r945, %r945, %r748;
	ld.global.u32 	%r749, [%rd7+184];
	xor.b32  	%r1036, %r1036, %r749;
	ld.global.u32 	%r750, [%rd7+188];
	xor.b32  	%r1035, %r1035, %r750;
	ld.global.u32 	%r751, [%rd7+192];
	xor.b32  	%r1034, %r1034, %r751;
	ld.global.u32 	%r752, [%rd7+196];
	xor.b32  	%r941, %r941, %r752;
$L__BB0_63:
	and.b32  	%r754, %r681, 1024;
	setp.eq.s32 	%p36, %r754, 0;
	@%p36 bra 	$L__BB0_65;
	ld.global.u32 	%r755, [%rd7+200];
	xor.b32  	%r945, %r945, %r755;
	ld.global.u32 	%r756, [%rd7+204];
	xor.b32  	%r1036, %r1036, %r756;
	ld.global.u32 	%r757, [%rd7+208];
	xor.b32  	%r1035, %r1035, %r757;
	ld.global.u32 	%r758, [%rd7+212];
	xor.b32  	%r1034, %r1034, %r758;
	ld.global.u32 	%r759, [%rd7+216];
	xor.b32  	%r941, %r941, %r759;
$L__BB0_65:
	and.b32  	%r761, %r681, 2048;
	setp.eq.s32 	%p37, %r761, 0;
	@%p37 bra 	$L__BB0_67;
	ld.global.u32 	%r762, [%rd7+220];
	xor.b32  	%r945, %r945, %r762;
	ld.global.u32 	%r763, [%rd7+224];
	xor.b32  	%r1036, %r1036, %r763;
	ld.global.u32 	%r764, [%rd7+228];
	xor.b32  	%r1035, %r1035, %r764;
	ld.global.u32 	%r765, [%rd7+232];
	xor.b32  	%r1034, %r1034, %r765;
	ld.global.u32 	%r766, [%rd7+236];
	xor.b32  	%r941, %r941, %r766;
$L__BB0_67:
	and.b32  	%r768, %r681, 4096;
	setp.eq.s32 	%p38, %r768, 0;
	@%p38 bra 	$L__BB0_69;
	ld.global.u32 	%r769, [%rd7+240];
	xor.b32  	%r945, %r945, %r769;
	ld.global.u32 	%r770, [%rd7+244];
	xor.b32  	%r1036, %r1036, %r770;
	ld.global.u32 	%r771, [%rd7+248];
	xor.b32  	%r1035, %r1035, %r771;
	ld.global.u32 	%r772, [%rd7+252];
	xor.b32  	%r1034, %r1034, %r772;
	ld.global.u32 	%r773, [%rd7+256];
	xor.b32  	%r941, %r941, %r773;
$L__BB0_69:
	and.b32  	%r775, %r681, 8192;
	setp.eq.s32 	%p39, %r775, 0;
	@%p39 bra 	$L__BB0_71;
	ld.global.u32 	%r776, [%rd7+260];
	xor.b32  	%r945, %r945, %r776;
	ld.global.u32 	%r777, [%rd7+264];
	xor.b32  	%r1036, %r1036, %r777;
	ld.global.u32 	%r778, [%rd7+268];
	xor.b32  	%r1035, %r1035, %r778;
	ld.global.u32 	%r779, [%rd7+272];
	xor.b32  	%r1034, %r1034, %r779;
	ld.global.u32 	%r780, [%rd7+276];
	xor.b32  	%r941, %r941, %r780;
$L__BB0_71:
	and.b32  	%r782, %r681, 16384;
	setp.eq.s32 	%p40, %r782, 0;
	@%p40 bra 	$L__BB0_73;
	ld.global.u32 	%r783, [%rd7+280];
	xor.b32  	%r945, %r945, %r783;
	ld.global.u32 	%r784, [%rd7+284];
	xor.b32  	%r1036, %r1036, %r784;
	ld.global.u32 	%r785, [%rd7+288];
	xor.b32  	%r1035, %r1035, %r785;
	ld.global.u32 	%r786, [%rd7+292];
	xor.b32  	%r1034, %r1034, %r786;
	ld.global.u32 	%r787, [%rd7+296];
	xor.b32  	%r941, %r941, %r787;
$L__BB0_73:
	and.b32  	%r789, %r681, 32768;
	setp.eq.s32 	%p41, %r789, 0;
	@%p41 bra 	$L__BB0_75;
	ld.global.u32 	%r790, [%rd7+300];
	xor.b32  	%r945, %r945, %r790;
	ld.global.u32 	%r791, [%rd7+304];
	xor.b32  	%r1036, %r1036, %r791;
	ld.global.u32 	%r792, [%rd7+308];
	xor.b32  	%r1035, %r1035, %r792;
	ld.global.u32 	%r793, [%rd7+312];
	xor.b32  	%r1034, %r1034, %r793;
	ld.global.u32 	%r794, [%rd7+316];
	xor.b32  	%r941, %r941, %r794;
$L__BB0_75:
	add.s32 	%r1032, %r1032, 16;
	setp.ne.s32 	%p42, %r1032, 32;
	@%p42 bra 	$L__BB0_43;
	mad.lo.s32 	%r795, %r1026, -31, %r191;
	add.s32 	%r1026, %r795, 1;
	setp.ne.s32 	%p43, %r1026, 5;
	@%p43 bra 	$L__BB0_42;
	st.local.u32 	[%rd1+4], %r945;
	st.local.v2.u32 	[%rd1+8], {%r1036, %r1035};
	st.local.v2.u32 	[%rd1+16], {%r1034, %r941};
	setp.ne.s64 	%p44, %rd4, 3;
	@%p44 bra 	$L__BB0_115;
	mov.b32 	%r941, 0;
	mov.u32 	%r1126, %r941;
	mov.u32 	%r1127, %r941;
	mov.u32 	%r1128, %r941;
	mov.u32 	%r945, %r941;
	mov.u32 	%r1118, %r941;
$L__BB0_79:
	mul.wide.u32 	%rd20, %r1118, 4;
	add.s64 	%rd21, %rd1, %rd20;
	ld.local.u32 	%r366, [%rd21+4];
	shl.b32 	%r367, %r1118, 5;
	mov.b32 	%r1124, 0;
$L__BB0_80:
	.pragma "nounroll";
	shr.u32 	%r798, %r366, %r1124;
	and.b32  	%r799, %r798, 1;
	setp.eq.b32 	%p45, %r799, 1;
	not.pred 	%p46, %p45;
	add.s32 	%r800, %r367, %r1124;
	mul.lo.s32 	%r801, %r800, 5;
	mul.wide.u32 	%rd22, %r801, 4;
	add.s64 	%rd8, %rd5, %rd22;
	@%p46 bra 	$L__BB0_82;
	ld.global.u32 	%r802, [%rd8];
	xor.b32  	%r945, %r945, %r802;
	ld.global.u32 	%r803, [%rd8+4];
	xor.b32  	%r1128, %r1128, %r803;
	ld.global.u32 	%r804, [%rd8+8];
	xor.b32  	%r1127, %r1127, %r804;
	ld.global.u32 	%r805, [%rd8+12];
	xor.b32  	%r1126, %r1126, %r805;
	ld.global.u32 	%r806, [%rd8+16];
	xor.b32  	%r941, %r941, %r806;
$L__BB0_82:
	and.b32  	%r808, %r798, 2;
	setp.eq.s32 	%p47, %r808, 0;
	@%p47 bra 	$L__BB0_84;
	ld.global.u32 	%r809, [%rd8+20];
	xor.b32  	%r945, %r945, %r809;
	ld.global.u32 	%r810, [%rd8+24];
	xor.b32  	%r1128, %r1128, %r810;
	ld.global.u32 	%r811, [%rd8+28];
	xor.b32  	%r1127, %r1127, %r811;
	ld.global.u32 	%r812, [%rd8+32];
	xor.b32  	%r1126, %r1126, %r812;
	ld.global.u32 	%r813, [%rd8+36];
	xor.b32  	%r941, %r941, %r813;
$L__BB0_84:
	and.b32  	%r815, %r798, 4;
	setp.eq.s32 	%p48, %r815, 0;
	@%p48 bra 	$L__BB0_86;
	ld.global.u32 	%r816, [%rd8+40];
	xor.b32  	%r945, %r945, %r816;
	ld.global.u32 	%r817, [%rd8+44];
	xor.b32  	%r1128, %r1128, %r817;
	ld.global.u32 	%r818, [%rd8+48];
	xor.b32  	%r1127, %r1127, %r818;
	ld.global.u32 	%r819, [%rd8+52];
	xor.b32  	%r1126, %r1126, %r819;
	ld.global.u32 	%r820, [%rd8+56];
	xor.b32  	%r941, %r941, %r820;
$L__BB0_86:
	and.b32  	%r822, %r798, 8;
	setp.eq.s32 	%p49, %r822, 0;
	@%p49 bra 	$L__BB0_88;
	ld.global.u32 	%r823, [%rd8+60];
	xor.b32  	%r945, %r945, %r823;
	ld.global.u32 	%r824, [%rd8+64];
	xor.b32  	%r1128, %r1128, %r824;
	ld.global.u32 	%r825, [%rd8+68];
	xor.b32  	%r1127, %r1127, %r825;
	ld.global.u32 	%r826, [%rd8+72];
	xor.b32  	%r1126, %r1126, %r826;
	ld.global.u32 	%r827, [%rd8+76];
	xor.b32  	%r941, %r941, %r827;
$L__BB0_88:
	and.b32  	%r829, %r798, 16;
	setp.eq.s32 	%p50, %r829, 0;
	@%p50 bra 	$L__BB0_90;
	ld.global.u32 	%r830, [%rd8+80];
	xor.b32  	%r945, %r945, %r830;
	ld.global.u32 	%r831, [%rd8+84];
	xor.b32  	%r1128, %r1128, %r831;
	ld.global.u32 	%r832, [%rd8+88];
	xor.b32  	%r1127, %r1127, %r832;
	ld.global.u32 	%r833, [%rd8+92];
	xor.b32  	%r1126, %r1126, %r833;
	ld.global.u32 	%r834, [%rd8+96];
	xor.b32  	%r941, %r941, %r834;
$L__BB0_90:
	and.b32  	%r836, %r798, 32;
	setp.eq.s32 	%p51, %r836, 0;
	@%p51 bra 	$L__BB0_92;
	ld.global.u32 	%r837, [%rd8+100];
	xor.b32  	%r945, %r945, %r837;
	ld.global.u32 	%r838, [%rd8+104];
	xor.b32  	%r1128, %r1128, %r838;
	ld.global.u32 	%r839, [%rd8+108];
	xor.b32  	%r1127, %r1127, %r839;
	ld.global.u32 	%r840, [%rd8+112];
	xor.b32  	%r1126, %r1126, %r840;
	ld.global.u32 	%r841, [%rd8+116];
	xor.b32  	%r941, %r941, %r841;
$L__BB0_92:
	and.b32  	%r843, %r798, 64;
	setp.eq.s32 	%p52, %r843, 0;
	@%p52 bra 	$L__BB0_94;
	ld.global.u32 	%r844, [%rd8+120];
	xor.b32  	%r945, %r945, %r844;
	ld.global.u32 	%r845, [%rd8+124];
	xor.b32  	%r1128, %r1128, %r845;
	ld.global.u32 	%r846, [%rd8+128];
	xor.b32  	%r1127, %r1127, %r846;
	ld.global.u32 	%r847, [%rd8+132];
	xor.b32  	%r1126, %r1126, %r847;
	ld.global.u32 	%r848, [%rd8+136];
	xor.b32  	%r941, %r941, %r848;
$L__BB0_94:
	and.b32  	%r850, %r798, 128;
	setp.eq.s32 	%p53, %r850, 0;
	@%p53 bra 	$L__BB0_96;
	ld.global.u32 	%r851, [%rd8+140];
	xor.b32  	%r945, %r945, %r851;
	ld.global.u32 	%r852, [%rd8+144];
	xor.b32  	%r1128, %r1128, %r852;
	ld.global.u32 	%r853, [%rd8+148];
	xor.b32  	%r1127, %r1127, %r853;
	ld.global.u32 	%r854, [%rd8+152];
	xor.b32  	%r1126, %r1126, %r854;
	ld.global.u32 	%r855, [%rd8+156];
	xor.b32  	%r941, %r941, %r855;
$L__BB0_96:
	and.b32  	%r857, %r798, 256;
	setp.eq.s32 	%p54, %r857, 0;
	@%p54 bra 	$L__BB0_98;
	ld.global.u32 	%r858, [%rd8+160];
	xor.b32  	%r945, %r945, %r858;
	ld.global.u32 	%r859, [%rd8+164];
	xor.b32  	%r1128, %r1128, %r859;
	ld.global.u32 	%r860, [%rd8+168];
	xor.b32  	%r1127, %r1127, %r860;
	ld.global.u32 	%r861, [%rd8+172];
	xor.b32  	%r1126, %r1126, %r861;
	ld.global.u32 	%r862, [%rd8+176];
	xor.b32  	%r941, %r941, %r862;
$L__BB0_98:
	and.b32  	%r864, %r798, 512;
	setp.eq.s32 	%p55, %r864, 0;
	@%p55 bra 	$L__BB0_100;
	ld.global.u32 	%r865, [%rd8+180];
	xor.b32  	%r945, %r945, %r865;
	ld.global.u32 	%r866, [%rd8+184];
	xor.b32  	%r1128, %r1128, %r866;
	ld.global.u32 	%r867, [%rd8+188];
	xor.b32  	%r1127, %r1127, %r867;
	ld.global.u32 	%r868, [%rd8+192];
	xor.b32  	%r1126, %r1126, %r868;
	ld.global.u32 	%r869, [%rd8+196];
	xor.b32  	%r941, %r941, %r869;
$L__BB0_100:
	and.b32  	%r871, %r798, 1024;
	setp.eq.s32 	%p56, %r871, 0;
	@%p56 bra 	$L__BB0_102;
	ld.global.u32 	%r872, [%rd8+200];
	xor.b32  	%r945, %r945, %r872;
	ld.global.u32 	%r873, [%rd8+204];
	xor.b32  	%r1128, %r1128, %r873;
	ld.global.u32 	%r874, [%rd8+208];
	xor.b32  	%r1127, %r1127, %r874;
	ld.global.u32 	%r875, [%rd8+212];
	xor.b32  	%r1126, %r1126, %r875;
	ld.global.u32 	%r876, [%rd8+216];
	xor.b32  	%r941, %r941, %r876;
$L__BB0_102:
	and.b32  	%r878, %r798, 2048;
	setp.eq.s32 	%p57, %r878, 0;
	@%p57 bra 	$L__BB0_104;
	ld.global.u32 	%r879, [%rd8+220];
	xor.b32  	%r945, %r945, %r879;
	ld.global.u32 	%r880, [%rd8+224];
	xor.b32  	%r1128, %r1128, %r880;
	ld.global.u32 	%r881, [%rd8+228];
	xor.b32  	%r1127, %r1127, %r881;
	ld.global.u32 	%r882, [%rd8+232];
	xor.b32  	%r1126, %r1126, %r882;
	ld.global.u32 	%r883, [%rd8+236];
	xor.b32  	%r941, %r941, %r883;
$L__BB0_104:
	and.b32  	%r885, %r798, 4096;
	setp.eq.s32 	%p58, %r885, 0;
	@%p58 bra 	$L__BB0_106;
	ld.global.u32 	%r886, [%rd8+240];
	xor.b32  	%r945, %r945, %r886;
	ld.global.u32 	%r887, [%rd8+244];
	xor.b32  	%r1128, %r1128, %r887;
	ld.global.u32 	%r888, [%rd8+248];
	xor.b32  	%r1127, %r1127, %r888;
	ld.global.u32 	%r889, [%rd8+252];
	xor.b32  	%r1126, %r1126, %r889;
	ld.global.u32 	%r890, [%rd8+256];
	xor.b32  	%r941, %r941, %r890;
$L__BB0_106:
	and.b32  	%r892, %r798, 8192;
	setp.eq.s32 	%p59, %r892, 0;
	@%p59 bra 	$L__BB0_108;
	ld.global.u32 	%r893, [%rd8+260];
	xor.b32  	%r945, %r945, %r893;
	ld.global.u32 	%r894, [%rd8+264];
	xor.b32  	%r1128, %r1128, %r894;
	ld.global.u32 	%r895, [%rd8+268];
	xor.b32  	%r1127, %r1127, %r895;
	ld.global.u32 	%r896, [%rd8+272];
	xor.b32  	%r1126, %r1126, %r896;
	ld.global.u32 	%r897, [%rd8+276];
	xor.b32  	%r941, %r941, %r897;
$L__BB0_108:
	and.b32  	%r899, %r798, 16384;
	setp.eq.s32 	%p60, %r899, 0;
	@%p60 bra 	$L__BB0_110;
	ld.global.u32 	%r900, [%rd8+280];
	xor.b32  	%r945, %r945, %r900;
	ld.global.u32 	%r901, [%rd8+284];
	xor.b32  	%r1128, %r1128, %r901;
	ld.global.u32 	%r902, [%rd8+288];
	xor.b32  	%r1127, %r1127, %r902;
	ld.global.u32 	%r903, [%rd8+292];
	xor.b32  	%r1126, %r1126, %r903;
	ld.global.u32 	%r904, [%rd8+296];
	xor.b32  	%r941, %r941, %r904;
$L__BB0_110:
	and.b32  	%r906, %r798, 32768;
	setp.eq.s32 	%p61, %r906, 0;
	@%p61 bra 	$L__BB0_112;
	ld.global.u32 	%r907, [%rd8+300];
	xor.b32  	%r945, %r945, %r907;
	ld.global.u32 	%r908, [%rd8+304];
	xor.b32  	%r1128, %r1128, %r908;
	ld.global.u32 	%r909, [%rd8+308];
	xor.b32  	%r1127, %r1127, %r909;
	ld.global.u32 	%r910, [%rd8+312];
	xor.b32  	%r1126, %r1126, %r910;
	ld.global.u32 	%r911, [%rd8+316];
	xor.b32  	%r941, %r941, %r911;
$L__BB0_112:
	add.s32 	%r1124, %r1124, 16;
	setp.ne.s32 	%p62, %r1124, 32;
	@%p62 bra 	$L__BB0_80;
	mad.lo.s32 	%r912, %r1118, -31, %r367;
	add.s32 	%r1118, %r912, 1;
	setp.ne.s32 	%p63, %r1118, 5;
	@%p63 bra 	$L__BB0_79;
	st.local.u32 	[%rd1+4], %r945;
	st.local.v2.u32 	[%rd1+8], {%r1128, %r1127};
	st.local.v2.u32 	[%rd1+16], {%r1126, %r941};
$L__BB0_115:
	shr.u64 	%rd26, %rd3, 2;
	add.s32 	%r928, %r928, 1;
	setp.gt.u64 	%p64, %rd3, 3;
	@%p64 bra 	$L__BB0_3;
$L__BB0_116:
	shr.u32 	%r913, %r945, 2;
	xor.b32  	%r914, %r913, %r945;
	shl.b32 	%r915, %r941, 4;
	shl.b32 	%r916, %r914, 1;
	xor.b32  	%r917, %r916, %r915;
	xor.b32  	%r918, %r917, %r914;
	xor.b32  	%r919, %r918, %r941;
	add.s32 	%r920, %r2, %r919;
	add.s32 	%r921, %r920, 362437;
	mul.hi.u32 	%r922, %r921, 1374389535;
	shr.u32 	%r923, %r922, 5;
	mul.lo.s32 	%r924, %r923, 100;
	sub.s32 	%r925, %r921, %r924;
	cvt.rn.f32.u32 	%f1, %r925;
	cvta.to.global.u64 	%rd23, %rd10;
	shl.b64 	%rd24, %rd2, 2;
	add.s64 	%rd25, %rd23, %rd24;
	st.global.f32 	[%rd25], %f1;
$L__BB0_117:
	ret;

}


// ===== COMPILED SASS (sm_100) =====

	.target	sm_100

	.elftype	@"ET_EXEC"


//--------------------- .note.nv.tkinfo           --------------------------
	.section	.note.nv.tkinfo,"",@"SHT_NOTE"
	.sectionflags	@"SHF_NOTE_NV_TKINFO"
	.tkinfo
        /*0018*/ 	.word	0x00000002
        /*0030*/ 	.string	""
        /*0030*/ 	.string	"ptxas"
        /*0030*/ 	.string	"Cuda compilation tools, release 13.0, V13.0.88"
        /*0030*/ 	.string	"Build cuda_13.0.r13.0/compiler.36424714_0"
        /*0030*/ 	.string	"-arch sm_100 -m 64 "



//--------------------- .note.nv.cuinfo           --------------------------
	.section	.note.nv.cuinfo,"",@"SHT_NOTE"
	.sectionflags	@"SHF_NOTE_NV_CUINFO"
        /*0018*/ 	.short	0x0002
        /*001a*/ 	.short	0x0064
        /*001c*/ 	.short	0x0082
	.zero		2


//--------------------- .nv.info                  --------------------------
	.section	.nv.info,"",@"SHT_CUDA_INFO"
	.align	4


	//----- nvinfo : EIATTR_REGCOUNT
	.align		4
        /*0000*/ 	.byte	0x04, 0x2f
        /*0002*/ 	.short	(.L_10 - .L_9)
	.align		4
.L_9:
        /*0004*/ 	.word	index@(_Z16initializeMatrixPfii)
        /*0008*/ 	.word	0x0000001f


	//----- nvinfo : EIATTR_FRAME_SIZE
	.align		4
.L_10:
        /*000c*/ 	.byte	0x04, 0x11
        /*000e*/ 	.short	(.L_12 - .L_11)
	.align		4
.L_11:
        /*0010*/ 	.word	index@(_Z16initializeMatrixPfii)
        /*0014*/ 	.word	0x00000030


	//----- nvinfo : EIATTR_MIN_STACK_SIZE
	.align		4
.L_12:
        /*0018*/ 	.byte	0x04, 0x12
        /*001a*/ 	.short	(.L_14 - .L_13)
	.align		4
.L_13:
        /*001c*/ 	.word	index@(_Z16initializeMatrixPfii)
        /*0020*/ 	.word	0x00000030
.L_14:


//--------------------- .nv.compat                --------------------------
	.section	.nv.compat,"",@"SHT_CUDA_COMPAT_INFO"
	.align	4
        /*0000*/ 	.byte	0x02, 0x09, 0x00, 0x00, 0x02, 0x02, 0x01, 0x00, 0x02, 0x05, 0x05, 0x00, 0x03, 0x07, 0x01, 0x01
        /*0010*/ 	.byte	0x02, 0x03, 0x00, 0x00, 0x02, 0x06, 0x01, 0x00, 0x04, 0x0b, 0x08, 0x00, 0x09, 0x00, 0x00, 0x00
        /*0020*/ 	.byte	0x00, 0x00, 0x00, 0x00


//--------------------- .nv.info._Z16initializeMatrixPfii --------------------------
	.section	.nv.info._Z16initializeMatrixPfii,"",@"SHT_CUDA_INFO"
	.sectionflags	@""
	.align	4


	//----- nvinfo : EIATTR_CUDA_API_VERSION
	.align		4
        /*0000*/ 	.byte	0x04, 0x37
        /*0002*/ 	.short	(.L_16 - .L_15)
.L_15:
        /*0004*/ 	.word	0x00000082


	//----- nvinfo : EIATTR_KPARAM_INFO
	.align		4
.L_16:
        /*0008*/ 	.byte	0x04, 0x17
        /*000a*/ 	.short	(.L_18 - .L_17)
.L_17:
        /*000c*/ 	.word	0x00000000
        /*0010*/ 	.short	0x0002
        /*0012*/ 	.short	0x000c
        /*0014*/ 	.byte	0x00, 0xf0, 0x11, 0x00


	//----- nvinfo : EIATTR_KPARAM_INFO
	.align		4
.L_18:
        /*0018*/ 	.byte	0x04, 0x17
        /*001a*/ 	.short	(.L_20 - .L_19)
.L_19:
        /*001c*/ 	.word	0x00000000
        /*0020*/ 	.short	0x0001
        /*0022*/ 	.short	0x0008
        /*0024*/ 	.byte	0x00, 0xf0, 0x11, 0x00


	//----- nvinfo : EIATTR_KPARAM_INFO
	.align		4
.L_20:
        /*0028*/ 	.byte	0x04, 0x17
        /*002a*/ 	.short	(.L_22 - .L_21)
.L_21:
        /*002c*/ 	.word	0x00000000
        /*0030*/ 	.short	0x0000
        /*0032*/ 	.short	0x0000
        /*0034*/ 	.byte	0x00, 0xf5, 0x21, 0x00


	//----- nvinfo : EIATTR_SPARSE_MMA_MASK
	.align		4
.L_22:
        /*0038*/ 	.byte	0x03, 0x50
        /*003a*/ 	.short	0x0000


	//----- nvinfo : EIATTR_MAXREG_COUNT
	.align		4
        /*003c*/ 	.byte	0x03, 0x1b
        /*003e*/ 	.short	0x00ff


	//----- nvinfo : EIATTR_MERCURY_ISA_VERSION
	.align		4
        /*0040*/ 	.byte	0x03, 0x5f
        /*0042*/ 	.short	0x0101


	//----- nvinfo : EIATTR_VRC_CTA_INIT_COUNT
	.align		4
        /*0044*/ 	.byte	0x02, 0x4a
	.zero		1
	.zero		1


	//----- nvinfo : EIATTR_EXIT_INSTR_OFFSETS
	.align		4
        /*0048*/ 	.byte	0x04, 0x1c
        /*004a*/ 	.short	(.L_24 - .L_23)


	//   ....[0]....
.L_23:
        /*004c*/ 	.word	0x000000e0


	//   ....[1]....
        /*0050*/ 	.word	0x00002890


	//----- nvinfo : EIATTR_CRS_STACK_SIZE
	.align		4
.L_24:
        /*0054*/ 	.byte	0x04, 0x1e
        /*0056*/ 	.short	(.L_26 - .L_25)
.L_25:
        /*0058*/ 	.word	0x00000000


	//----- nvinfo : EIATTR_CBANK_PARAM_SIZE
	.align		4
.L_26:
        /*005c*/ 	.byte	0x03, 0x19
        /*005e*/ 	.short	0x0010


	//----- nvinfo : EIATTR_PARAM_CBANK
	.align		4
        /*0060*/ 	.byte	0x04, 0x0a
        /*0062*/ 	.short	(.L_28 - .L_27)
	.align		4
.L_27:
        /*0064*/ 	.word	index@(.nv.constant0._Z16initializeMatrixPfii)
        /*0068*/ 	.short	0x0380
        /*006a*/ 	.short	0x0010


	//----- nvinfo : EIATTR_SW_WAR
	.align		4
.L_28:
        /*006c*/ 	.byte	0x04, 0x36
        /*006e*/ 	.short	(.L_30 - .L_29)
.L_29:
        /*0070*/ 	.word	0x00000008
.L_30:


//--------------------- .nv.callgraph             --------------------------
	.section	.nv.callgraph,"",@"SHT_CUDA_CALLGRAPH"
	.align	4
	.sectionentsize	8
	.align		4
        /*0000*/ 	.word	0x00000000
	.align		4
        /*0004*/ 	.word	0xffffffff
	.align		4
        /*0008*/ 	.word	0x00000000
	.align		4
        /*000c*/ 	.word	0xfffffffe
	.align		4
        /*0010*/ 	.word	0x00000000
	.align		4
        /*0014*/ 	.word	0xfffffffd
	.align		4
        /*0018*/ 	.word	0x00000000
	.align		4
        /*001c*/ 	.word	0xfffffffc


//--------------------- .nv.constant4             --------------------------
	.section	.nv.constant4,"a",@progbits
	.align	8
	.align		8
.nv.constant4:
        /*0000*/ 	.dword	precalc_xorwow_matrix
	.align		8
        /*0008*/ 	.dword	precalc_xorwow_offset_matrix
	.align		8
        /*0010*/ 	.dword	mrg32k3aM1
	.align		8
        /*0018*/ 	.dword	mrg32k3aM2
	.align		8
        /*0020*/ 	.dword	mrg32k3aM1SubSeq
	.align		8
        /*0028*/ 	.dword	mrg32k3aM2SubSeq
	.align		8
        /*0030*/ 	.dword	mrg32k3aM1Seq
	.align		8
        /*0038*/ 	.dword	mrg32k3aM2Seq


//--------------------- .nv.constant3             --------------------------
	.section	.nv.constant3,"a",@progbits
	.align	8
.nv.constant3:
	.type		__cr_lgamma_table,@object
	.size		__cr_lgamma_table,(.L_8 - __cr_lgamma_table)
__cr_lgamma_table:
        /*0000*/ 	.byte	0x00, 0x00, 0x00, 0x00, 0x00, 0x00, 0x00, 0x00, 0x00, 0x00, 0x00, 0x00, 0x00, 0x00, 0x00, 0x00
        /*0010*/ 	.byte	0xef, 0x39, 0xfa, 0xfe, 0x42, 0x2e, 0xe6, 0x3f, 0x02, 0x20, 0x2a, 0xfa, 0x0b, 0xab, 0xfc, 0x3f
        /*0020*/ 	.byte	0xf9, 0x2c, 0x92, 0x7c, 0xa7, 0x6c, 0x09, 0x40, 0xc9, 0x79, 0x44, 0x3c, 0x64, 0x26, 0x13, 0x40
        /*0030*/ 	.byte	0xca, 0x01, 0xcf, 0x3a, 0x27, 0x51, 0x1a, 0x40, 0x30, 0xcc, 0x2d, 0xf3, 0xe1, 0x0c, 0x21, 0x40
        /*0040*/ 	.byte	0x0d, 0xb7, 0xfc, 0x82, 0x8e, 0x35, 0x25, 0x40
.L_8:


//--------------------- .text._Z16initializeMatrixPfii --------------------------
	.section	.text._Z16initializeMatrixPfii,"ax",@progbits
	.align	128
        .global         _Z16initializeMatrixPfii
        .type           _Z16initializeMatrixPfii,@function
        .size           _Z16initializeMatrixPfii,(.L_x_12 - _Z16initializeMatrixPfii)
        .other          _Z16initializeMatrixPfii,@"STO_CUDA_ENTRY STV_DEFAULT"
_Z16initializeMatrixPfii:
.text._Z16initializeMatrixPfii:
[----:B------:R-:W0:Y:S01]  /*0000*/  LDC R1, c[0x0][0x37c] ;  /* 0x0000df00ff017b82 */ /* 0x000e220000000800 */
[----:B------:R-:W1:Y:S07]  /*0010*/  S2R R10, SR_TID.X ;  /* 0x00000000000a7919 */ /* 0x000e6e0000002100 */
[----:B------:R-:W1:Y:S01]  /*0020*/  S2UR UR4, SR_CTAID.X ;  /* 0x00000000000479c3 */ /* 0x000e620000002500 */
[----:B------:R-:W2:Y:S01]  /*0030*/  LDCU UR6, c[0x0][0x388] ;  /* 0x00007100ff0677ac */ /* 0x000ea20008000800 */
[----:B0-----:R-:W-:Y:S01]  /*0040*/  VIADD R1, R1, 0xffffffd0 ;  /* 0xffffffd001017836 */ /* 0x001fe20000000000 */
[----:B------:R-:W0:Y:S05]  /*0050*/  S2R R0, SR_TID.Y ;  /* 0x0000000000007919 */ /* 0x000e2a0000002200 */
[----:B------:R-:W1:Y:S08]  /*0060*/  LDC R3, c[0x0][0x360] ;  /* 0x0000d800ff037b82 */ /* 0x000e700000000800 */
[----:B------:R-:W0:Y:S08]  /*0070*/  S2UR UR5, SR_CTAID.Y ;  /* 0x00000000000579c3 */ /* 0x000e300000002600 */
[----:B------:R-:W0:Y:S01]  /*0080*/  LDC R5, c[0x0][0x364] ;  /* 0x0000d900ff057b82 */ /* 0x000e220000000800 */
[----:B-1----:R-:W-:-:S02]  /*0090*/  IMAD R10, R3, UR4, R10 ;  /* 0x00000004030a7c24 */ /* 0x002fc4000f8e020a */
[----:B0-----:R-:W-:-:S05]  /*00a0*/  IMAD R3, R5, UR5, R0 ;  /* 0x0000000505037c24 */ /* 0x001fca000f8e0200 */
[----:B------:R-:W-:Y:S01]  /*00b0*/  VIMNMX R0, PT, PT, R10, R3, !PT ;  /* 0x000000030a007248 */ /* 0x000fe20007fe0100 */
[----:B--2---:R-:W-:-:S03]  /*00c0*/  IMAD R10, R3, UR6, R10 ;  /* 0x00000006030a7c24 */ /* 0x004fc6000f8e020a */
[----:B------:R-:W-:-:S13]  /*00d0*/  ISETP.GE.AND P0, PT, R0, UR6, PT ;  /* 0x0000000600007c0c */ /* 0x000fda000bf06270 */
[----:B------:R-:W-:Y:S05]  /*00e0*/  @P0 EXIT ;  /* 0x000000000000094d */ /* 0x000fea0003800000 */
[----:B------:R-:W0:Y:S01]  /*00f0*/  LDC R2, c[0x0][0x38c] ;  /* 0x0000e300ff027b82 */ /* 0x000e220000000800 */
[----:B------:R-:W-:Y:S01]  /*0100*/  IMAD.MOV.U32 R9, RZ, RZ, -0x266e14b1 ;  /* 0xd991eb4fff097424 */ /* 0x000fe200078e00ff */
[----:B------:R-:W1:Y:S01]  /*0110*/  LDCU.64 UR6, c[0x0][0x358] ;  /* 0x00006b00ff0677ac */ /* 0x000e620008000a00 */
[----:B------:R-:W-:Y:S01]  /*0120*/  BSSY.RECONVERGENT B0, `(.L_x_0) ;  /* 0x000025f000007945 */ /* 0x000fe20003800200 */
[C---:B0-----:R-:W-:Y:S02]  /*0130*/  LOP3.LUT R0, R2.reuse, 0xaad26b49, RZ, 0x3c, !PT ;  /* 0xaad26b4902007812 */ /* 0x041fe400078e3cff */
[----:B------:R-:W-:-:S03]  /*0140*/  ISETP.GT.AND P0, PT, R2, -0x1, PT ;  /* 0xffffffff0200780c */ /* 0x000fc60003f04270 */
[----:B------:R-:W-:Y:S01]  /*0150*/  IMAD R0, R0, 0x4182bed5, RZ ;  /* 0x4182bed500007824 */ /* 0x000fe200078e02ff */
[----:B------:R-:W-:Y:S02]  /*0160*/  SEL R9, R9, 0x8bf16996, P0 ;  /* 0x8bf1699609097807 */ /* 0x000fe40000000000 */
[----:B------:R-:W-:Y:S01]  /*0170*/  ISETP.NE.AND P0, PT, R10, RZ, PT ;  /* 0x000000ff0a00720c */ /* 0x000fe20003f05270 */
[C---:B------:R-:W-:Y:S01]  /*0180*/  VIADD R5, R0.reuse, 0x583f19 ;  /* 0x00583f1900057836 */ /* 0x040fe20000000000 */
[C---:B------:R-:W-:Y:S01]  /*0190*/  LOP3.LUT R6, R0.reuse, 0x159a55e5, RZ, 0x3c, !PT ;  /* 0x159a55e500067812 */ /* 0x040fe200078e3cff */
[----:B------:R-:W-:Y:S01]  /*01a0*/  VIADD R3, R0, 0x75bcd15 ;  /* 0x075bcd1500037836 */ /* 0x000fe20000000000 */
[C---:B------:R-:W-:Y:S01]  /*01b0*/  IADD3 R2, PT, PT, R9.reuse, 0x64f0c9, R0 ;  /* 0x0064f0c909027810 */ /* 0x040fe20007ffe000 */
[C---:B------:R-:W-:Y:S01]  /*01c0*/  VIADD R7, R9.reuse, 0x1f123bb5 ;  /* 0x1f123bb509077836 */ /* 0x040fe20000000000 */
[----:B------:R-:W-:Y:S02]  /*01d0*/  LOP3.LUT R4, R9, 0x5491333, RZ, 0x3c, !PT ;  /* 0x0549133309047812 */ /* 0x000fe400078e3cff */
[----:B------:R-:W-:Y:S01]  /*01e0*/  SHF.R.S32.HI R0, RZ, 0x1f, R10 ;  /* 0x0000001fff007819 */ /* 0x000fe2000001140a */
[----:B------:R0:W-:Y:S04]  /*01f0*/  STL.64 [R1], R2 ;  /* 0x0000000201007387 */ /* 0x0001e80000100a00 */
[----:B------:R0:W-:Y:S04]  /*0200*/  STL.64 [R1+0x8], R6 ;  /* 0x0000080601007387 */ /* 0x0001e80000100a00 */
[----:B------:R0:W-:Y:S01]  /*0210*/  STL.64 [R1+0x10], R4 ;  /* 0x0000100401007387 */ /* 0x0001e20000100a00 */
[----:B-1----:R-:W-:Y:S05]  /*0220*/  @!P0 BRA `(.L_x_1) ;  /* 0x0000002400388947 */ /* 0x002fea0003800000 */
[----:B------:R-:W-:Y:S02]  /*0230*/  IMAD.MOV.U32 R13, RZ, RZ, R0 ;  /* 0x000000ffff0d7224 */ /* 0x000fe400078e0000 */
[----:B------:R-:W-:Y:S02]  /*0240*/  IMAD.MOV.U32 R11, RZ, RZ, RZ ;  /* 0x000000ffff0b7224 */ /* 0x000fe400078e00ff */
[----:B0-----:R-:W-:-:S07]  /*0250*/  IMAD.MOV.U32 R2, RZ, RZ, R10 ;  /* 0x000000ffff027224 */ /* 0x001fce00078e000a */
.L_x_10:
[----:B------:R-:W-:Y:S01]  /*0260*/  LOP3.LUT R0, R2, 0x3, RZ, 0xc0, !PT ;  /* 0x0000000302007812 */ /* 0x000fe200078ec0ff */
[----:B------:R-:W-:Y:S03]  /*0270*/  BSSY.RECONVERGENT B1, `(.L_x_2) ;  /* 0x0000243000017945 */ /* 0x000fe60003800200 */
[----:B------:R-:W-:-:S04]  /*0280*/  ISETP.NE.U32.AND P0, PT, R0, RZ, PT ;  /* 0x000000ff0000720c */ /* 0x000fc80003f05070 */
[----:B------:R-:W-:-:S13]  /*0290*/  ISETP.NE.AND.EX P0, PT, RZ, RZ, PT, P0 ;  /* 0x000000ffff00720c */ /* 0x000fda0003f05300 */
[----:B0-----:R-:W-:Y:S05]  /*02a0*/  @!P0 BRA `(.L_x_3) ;  /* 0x0000002000fc8947 */ /* 0x001fea0003800000 */
[----:B------:R-:W0:Y:S01]  /*02b0*/  LDC.64 R8, c[0x4][RZ] ;  /* 0x01000000ff087b82 */ /* 0x000e220000000a00 */
[----:B------:R-:W-:Y:S01]  /*02c0*/  IMAD.MOV.U32 R0, RZ, RZ, RZ ;  /* 0x000000ffff007224 */ /* 0x000fe200078e00ff */
[----:B------:R-:W-:Y:S02]  /*02d0*/  CS2R R4, SRZ ;  /* 0x0000000000047805 */ /* 0x000fe4000001ff00 */
[----:B------:R-:W-:Y:S01]  /*02e0*/  CS2R R6, SRZ ;  /* 0x0000000000067805 */ /* 0x000fe2000001ff00 */
[----:B------:R-:W-:Y:S02]  /*02f0*/  IMAD.MOV.U32 R3, RZ, RZ, RZ ;  /* 0x000000ffff037224 */ /* 0x000fe400078e00ff */
[----:B0-----:R-:W-:-:S07]  /*0300*/  IMAD.WIDE.U32 R8, R11, 0xc80, R8 ;  /* 0x00000c800b087825 */ /* 0x001fce00078e0008 */
.L_x_5:
[----:B------:R-:W-:-:S06]  /*0310*/  IMAD R12, R0, 0x4, R1 ;  /* 0x00000004000c7824 */ /* 0x000fcc00078e0201 */
[----:B------:R-:W5:Y:S01]  /*0320*/  LDL R12, [R12+0x4] ;  /* 0x000004000c0c7983 */ /* 0x000f620000100800 */
[----:B------:R-:W-:-:S05]  /*0330*/  UMOV UR4, URZ ;  /* 0x000000ff00047c82 */ /* 0x000fca0008000000 */
.L_x_4:
[----:B-----5:R-:W-:Y:S01]  /*0340*/  SHF.R.U32.HI R22, RZ, UR4, R12 ;  /* 0x00000004ff167c19 */ /* 0x020fe2000801160c */
[----:B------:R-:W-:-:S03]  /*0350*/  IMAD.SHL.U32 R14, R0, 0x20, RZ ;  /* 0x00000020000e7824 */ /* 0x000fc600078e00ff */
[----:B------:R-:W-:Y:S01]  /*0360*/  LOP3.LUT R15, R22, 0x1, RZ, 0xc0, !PT ;  /* 0x00000001160f7812 */ /* 0x000fe200078ec0ff */
[----:B------:R-:W-:-:S03]  /*0370*/  VIADD R14, R14, UR4 ;  /* 0x000000040e0e7c36 */ /* 0x000fc60008000000 */
[----:B------:R-:W-:Y:S01]  /*0380*/  ISETP.NE.U32.AND P0, PT, R15, 0x1, PT ;  /* 0x000000010f00780c */ /* 0x000fe20003f05070 */
[----:B------:R-:W-:-:S03]  /*0390*/  IMAD R15, R14, 0x5, RZ ;  /* 0x000000050e0f7824 */ /* 0x000fc600078e02ff */
[----:B------:R-:W-:Y:S01]  /*03a0*/  R2P PR, R22, 0x7e ;  /* 0x0000007e16007804 */ /* 0x000fe20000000000 */
[----:B------:R-:W-:-:S08]  /*03b0*/  IMAD.WIDE.U32 R14, R15, 0x4, R8 ;  /* 0x000000040f0e7825 */ /* 0x000fd000078e0008 */
[----:B------:R-:W2:Y:S04]  /*03c0*/  @!P0 LDG.E R16, desc[UR6][R14.64+0x10] ;  /* 0x000010060e108981 */ /* 0x000ea8000c1e1900 */
[----:B------:R-:W3:Y:S04]  /*03d0*/  @P1 LDG.E R18, desc[UR6][R14.64+0x24] ;  /* 0x000024060e121981 */ /* 0x000ee8000c1e1900 */
[----:B------:R-:W4:Y:S04]  /*03e0*/  @P2 LDG.E R20, desc[UR6][R14.64+0x38] ;  /* 0x000038060e142981 */ /* 0x000f28000c1e1900 */
[----:B------:R-:W4:Y:S04]  /*03f0*/  @P3 LDG.E R24, desc[UR6][R14.64+0x4c] ;  /* 0x00004c060e183981 */ /* 0x000f28000c1e1900 */
[----:B------:R-:W4:Y:S04]  /*0400*/  @P4 LDG.E R26, desc[UR6][R14.64+0x60] ;  /* 0x000060060e1a4981 */ /* 0x000f28000c1e1900 */
[----:B------:R-:W4:Y:S04]  /*0410*/  @!P0 LDG.E R17, desc[UR6][R14.64+0x4] ;  /* 0x000004060e118981 */ /* 0x000f28000c1e1900 */
[----:B------:R-:W4:Y:S04]  /*0420*/  @!P0 LDG.E R19, desc[UR6][R14.64+0xc] ;  /* 0x00000c060e138981 */ /* 0x000f28000c1e1900 */
[----:B------:R-:W4:Y:S04]  /*0430*/  @P1 LDG.E R21, desc[UR6][R14.64+0x18] ;  /* 0x000018060e151981 */ /* 0x000f28000c1e1900 */
[----:B------:R-:W4:Y:S04]  /*0440*/  @P3 LDG.E R23, desc[UR6][R14.64+0x40] ;  /* 0x000040060e173981 */ /* 0x000f28000c1e1900 */
[----:B------:R-:W4:Y:S04]  /*0450*/  @P5 LDG.E R25, desc[UR6][R14.64+0x70] ;  /* 0x000070060e195981 */ /* 0x000f28000c1e1900 */
[----:B------:R-:W4:Y:S01]  /*0460*/  @P6 LDG.E R28, desc[UR6][R14.64+0x88] ;  /* 0x000088060e1c6981 */ /* 0x000f22000c1e1900 */
[----:B--2---:R-:W-:-:S03]  /*0470*/  @!P0 LOP3.LUT R5, R5, R16, RZ, 0x3c, !PT ;  /* 0x0000001005058212 */ /* 0x004fc600078e3cff */
[----:B------:R-:W2:Y:S01]  /*0480*/  @!P0 LDG.E R16, desc[UR6][R14.64] ;  /* 0x000000060e108981 */ /* 0x000ea2000c1e1900 */
[----:B---3--:R-:W-:-:S03]  /*0490*/  @P1 LOP3.LUT R5, R5, R18, RZ, 0x3c, !PT ;  /* 0x0000001205051212 */ /* 0x008fc600078e3cff */
[----:B------:R-:W3:Y:S01]  /*04a0*/  @!P0 LDG.E R18, desc[UR6][R14.64+0x8] ;  /* 0x000008060e128981 */ /* 0x000ee2000c1e1900 */
[----:B----4-:R-:W-:-:S03]  /*04b0*/  @P2 LOP3.LUT R5, R5, R20, RZ, 0x3c, !PT ;  /* 0x0000001405052212 */ /* 0x010fc600078e3cff */
[----:B------:R-:W4:Y:S01]  /*04c0*/  @P1 LDG.E R20, desc[UR6][R14.64+0x14] ;  /* 0x000014060e141981 */ /* 0x000f22000c1e1900 */
[----:B------:R-:W-:-:S03]  /*04d0*/  @P3 LOP3.LUT R5, R5, R24, RZ, 0x3c, !PT ;  /* 0x0000001805053212 */ /* 0x000fc600078e3cff */
[----:B------:R-:W4:Y:S01]  /*04e0*/  @P5 LDG.E R24, desc[UR6][R14.64+0x74] ;  /* 0x000074060e185981 */ /* 0x000f22000c1e1900 */
[----:B------:R-:W-:-:S03]  /*04f0*/  @P4 LOP3.LUT R5, R5, R26, RZ, 0x3c, !PT ;  /* 0x0000001a05054212 */ /* 0x000fc600078e3cff */
[----:B------:R-:W4:Y:S01]  /*0500*/  @P3 LDG.E R26, desc[UR6][R14.64+0x44] ;  /* 0x000044060e1a3981 */ /* 0x000f22000c1e1900 */
[----:B------:R-:W-:-:S03]  /*0510*/  @!P0 LOP3.LUT R6, R6, R17, RZ, 0x3c, !PT ;  /* 0x0000001106068212 */ /* 0x000fc600078e3cff */
[----:B------:R-:W4:Y:S01]  /*0520*/  @P1 LDG.E R17, desc[UR6][R14.64+0x20] ;  /* 0x000020060e111981 */ /* 0x000f22000c1e1900 */
[----:B------:R-:W-:-:S03]  /*0530*/  @!P0 LOP3.LUT R4, R4, R19, RZ, 0x3c, !PT ;  /* 0x0000001304048212 */ /* 0x000fc600078e3cff */
[----:B------:R-:W4:Y:S01]  /*0540*/  @P2 LDG.E R19, desc[UR6][R14.64+0x2c] ;  /* 0x00002c060e132981 */ /* 0x000f22000c1e1900 */
[----:B------:R-:W-:-:S03]  /*0550*/  @P1 LOP3.LUT R6, R6, R21, RZ, 0x3c, !PT ;  /* 0x0000001506061212 */ /* 0x000fc600078e3cff */
[----:B------:R-:W4:Y:S01]  /*0560*/  @P2 LDG.E R21, desc[UR6][R14.64+0x34] ;  /* 0x000034060e152981 */ /* 0x000f22000c1e1900 */
[----:B--2---:R-:W-:-:S03]  /*0570*/  @!P0 LOP3.LUT R3, R3, R16, RZ, 0x3c, !PT ;  /* 0x0000001003038212 */ /* 0x004fc600078e3cff */
[----:B------:R-:W2:Y:S01]  /*0580*/  @P1 LDG.E R16, desc[UR6][R14.64+0x1c] ;  /* 0x00001c060e101981 */ /* 0x000ea2000c1e1900 */
[----:B---3--:R-:W-:-:S03]  /*0590*/  @!P0 LOP3.LUT R7, R7, R18, RZ, 0x3c, !PT ;  /* 0x0000001207078212 */ /* 0x008fc600078e3cff */
[----:B------:R-:W3:Y:S01]  /*05a0*/  @P2 LDG.E R18, desc[UR6][R14.64+0x28] ;  /* 0x000028060e122981 */ /* 0x000ee2000c1e1900 */
[----:B----4-:R-:W-:-:S03]  /*05b0*/  @P1 LOP3.LUT R3, R3, R20, RZ, 0x3c, !PT ;  /* 0x0000001403031212 */ /* 0x010fc600078e3cff */
[----:B------:R-:W4:Y:S01]  /*05c0*/  @P2 LDG.E R20, desc[UR6][R14.64+0x30] ;  /* 0x000030060e142981 */ /* 0x000f22000c1e1900 */
[----:B------:R-:W-:-:S03]  /*05d0*/  @P5 LOP3.LUT R5, R5, R24, RZ, 0x3c, !PT ;  /* 0x0000001805055212 */ /* 0x000fc600078e3cff */
[----:B------:R-:W4:Y:S01]  /*05e0*/  @P3 LDG.E R24, desc[UR6][R14.64+0x3c] ;  /* 0x00003c060e183981 */ /* 0x000f22000c1e1900 */
[----:B------:R-:W-:-:S03]  /*05f0*/  @P1 LOP3.LUT R4, R4, R17, RZ, 0x3c, !PT ;  /* 0x0000001104041212 */ /* 0x000fc600078e3cff */
[----:B------:R-:W4:Y:S01]  /*0600*/  @P3 LDG.E R17, desc[UR6][R14.64+0x48] ;  /* 0x000048060e113981 */ /* 0x000f22000c1e1900 */
[----:B------:R-:W-:-:S03]  /*0610*/  @P2 LOP3.LUT R6, R6, R19, RZ, 0x3c, !PT ;  /* 0x0000001306062212 */ /* 0x000fc600078e3cff */
[----:B------:R-:W4:Y:S01]  /*0620*/  @P4 LDG.E R19, desc[UR6][R14.64+0x54] ;  /* 0x000054060e134981 */ /* 0x000f22000c1e1900 */
[----:B------:R-:W-:Y:S02]  /*0630*/  @P2 LOP3.LUT R4, R4, R21, RZ, 0x3c, !PT ;  /* 0x0000001504042212 */ /* 0x000fe400078e3cff */
[----:B------:R-:W-:Y:S01]  /*0640*/  @P3 LOP3.LUT R6, R6, R23, RZ, 0x3c, !PT ;  /* 0x0000001706063212 */ /* 0x000fe200078e3cff */
[----:B------:R-:W4:Y:S04]  /*0650*/  @P4 LDG.E R21, desc[UR6][R14.64+0x5c] ;  /* 0x00005c060e154981 */ /* 0x000f28000c1e1900 */
[----:B------:R-:W4:Y:S01]  /*0660*/  @P5 LDG.E R23, desc[UR6][R14.64+0x68] ;  /* 0x000068060e175981 */ /* 0x000f22000c1e1900 */
[----:B--2---:R-:W-:-:S03]  /*0670*/  @P1 LOP3.LUT R7, R7, R16, RZ, 0x3c, !PT ;  /* 0x0000001007071212 */ /* 0x004fc600078e3cff */
[----:B------:R-:W2:Y:S01]  /*0680*/  @P4 LDG.E R16, desc[UR6][R14.64+0x50] ;  /* 0x000050060e104981 */ /* 0x000ea2000c1e1900 */
[----:B---3--:R-:W-:-:S03]  /*0690*/  @P2 LOP3.LUT R3, R3, R18, RZ, 0x3c, !PT ;  /* 0x0000001203032212 */ /* 0x008fc600078e3cff */
[----:B------:R-:W3:Y:S01]  /*06a0*/  @P4 LDG.E R18, desc[UR6][R14.64+0x58] ;  /* 0x000058060e124981 */ /* 0x000ee2000c1e1900 */
[----:B----4-:R-:W-:-:S03]  /*06b0*/  @P2 LOP3.LUT R7, R7, R20, RZ, 0x3c, !PT ;  /* 0x0000001407072212 */ /* 0x010fc600078e3cff */
[----:B------:R-:W4:Y:S01]  /*06c0*/  @P5 LDG.E R20, desc[UR6][R14.64+0x64] ;  /* 0x000064060e145981 */ /* 0x000f22000c1e1900 */
[----:B------:R-:W-:-:S03]  /*06d0*/  @P3 LOP3.LUT R3, R3, R24, RZ, 0x3c, !PT ;  /* 0x0000001803033212 */ /* 0x000fc600078e3cff */
[----:B------:R-:W4:Y:S01]  /*06e0*/  @P5 LDG.E R24, desc[UR6][R14.64+0x6c] ;  /* 0x00006c060e185981 */ /* 0x000f22000c1e1900 */
[----:B------:R-:W-:Y:S02]  /*06f0*/  LOP3.LUT P0, RZ, R22, 0x80, RZ, 0xc0, !PT ;  /* 0x0000008016ff7812 */ /* 0x000fe4000780c0ff */
[----:B------:R-:W-:Y:S02]  /*0700*/  @P3 LOP3.LUT R7, R7, R26, RZ, 0x3c, !PT ;  /* 0x0000001a07073212 */ /* 0x000fe400078e3cff */
[----:B------:R-:W-:Y:S02]  /*0710*/  @P3 LOP3.LUT R4, R4, R17, RZ, 0x3c, !PT ;  /* 0x0000001104043212 */ /* 0x000fe400078e3cff */
[----:B------:R-:W4:Y:S01]  /*0720*/  @P6 LDG.E R17, desc[UR6][R14.64+0x7c] ;  /* 0x00007c060e116981 */ /* 0x000f22000c1e1900 */
[----:B------:R-:W-:-:S03]  /*0730*/  @P4 LOP3.LUT R6, R6, R19, RZ, 0x3c, !PT ;  /* 0x0000001306064212 */ /* 0x000fc600078e3cff */
[----:B------:R-:W4:Y:S01]  /*0740*/  @P6 LDG.E R19, desc[UR6][R14.64+0x84] ;  /* 0x000084060e136981 */ /* 0x000f22000c1e1900 */
[----:B------:R-:W-:-:S03]  /*0750*/  @P4 LOP3.LUT R4, R4, R21, RZ, 0x3c, !PT ;  /* 0x0000001504044212 */ /* 0x000fc600078e3cff */
[----:B------:R-:W4:Y:S01]  /*0760*/  @P0 LDG.E R26, desc[UR6][R14.64+0x9c] ;  /* 0x00009c060e1a0981 */ /* 0x000f22000c1e1900 */
[----:B------:R-:W-:-:S03]  /*0770*/  @P5 LOP3.LUT R6, R6, R23, RZ, 0x3c, !PT ;  /* 0x0000001706065212 */ /* 0x000fc600078e3cff */
        /* <DEDUP_REMOVED lines=10> */
[----:B------:R-:W-:Y:S02]  /*0820*/  @P5 LOP3.LUT R4, R4, R25, RZ, 0x3c, !PT ;  /* 0x0000001904045212 */ /* 0x000fe400078e3cff */
[----:B------:R-:W-:Y:S02]  /*0830*/  @P6 LOP3.LUT R5, R5, R28, RZ, 0x3c, !PT ;  /* 0x0000001c05056212 */ /* 0x000fe400078e3cff */
[----:B------:R-:W-:Y:S02]  /*0840*/  @P6 LOP3.LUT R6, R6, R17, RZ, 0x3c, !PT ;  /* 0x0000001106066212 */ /* 0x000fe400078e3cff */
[----:B------:R-:W-:Y:S02]  /*0850*/  @P6 LOP3.LUT R4, R4, R19, RZ, 0x3c, !PT ;  /* 0x0000001304046212 */ /* 0x000fe400078e3cff */
[----:B------:R-:W-:Y:S02]  /*0860*/  @P0 LOP3.LUT R5, R5, R26, RZ, 0x3c, !PT ;  /* 0x0000001a05050212 */ /* 0x000fe400078e3cff */
[----:B------:R-:W-:-:S02]  /*0870*/  @P0 LOP3.LUT R6, R6, R21, RZ, 0x3c, !PT ;  /* 0x0000001506060212 */ /* 0x000fc400078e3cff */
[----:B------:R-:W-:Y:S02]  /*0880*/  @P0 LOP3.LUT R4, R4, R23, RZ, 0x3c, !PT ;  /* 0x0000001704040212 */ /* 0x000fe400078e3cff */
[----:B--2---:R-:W-:Y:S02]  /*0890*/  @P6 LOP3.LUT R3, R3, R16, RZ, 0x3c, !PT ;  /* 0x0000001003036212 */ /* 0x004fe400078e3cff */
[----:B---3--:R-:W-:Y:S02]  /*08a0*/  @P6 LOP3.LUT R7, R7, R18, RZ, 0x3c, !PT ;  /* 0x0000001207076212 */ /* 0x008fe400078e3cff */
[----:B----4-:R-:W-:Y:S02]  /*08b0*/  @P0 LOP3.LUT R3, R3, R20, RZ, 0x3c, !PT ;  /* 0x0000001403030212 */ /* 0x010fe400078e3cff */
[----:B------:R-:W-:Y:S02]  /*08c0*/  @P0 LOP3.LUT R7, R7, R24, RZ, 0x3c, !PT ;  /* 0x0000001807070212 */ /* 0x000fe400078e3cff */
[----:B------:R-:W-:-:S13]  /*08d0*/  R2P PR, R22.B1, 0x7f ;  /* 0x0000007f16007804 */ /* 0x000fda0000001000 */
[----:B------:R-:W2:Y:S04]  /*08e0*/  @P0 LDG.E R18, desc[UR6][R14.64+0xa0] ;  /* 0x0000a0060e120981 */ /* 0x000ea8000c1e1900 */
[----:B------:R-:W3:Y:S04]  /*08f0*/  @P0 LDG.E R19, desc[UR6][R14.64+0xa4] ;  /* 0x0000a4060e130981 */ /* 0x000ee8000c1e1900 */
[----:B------:R-:W4:Y:S04]  /*0900*/  @P0 LDG.E R20, desc[UR6][R14.64+0xa8] ;  /* 0x0000a8060e140981 */ /* 0x000f28000c1e1900 */
[----:B------:R-:W4:Y:S04]  /*0910*/  @P0 LDG.E R21, desc[UR6][R14.64+0xac] ;  /* 0x0000ac060e150981 */ /* 0x000f28000c1e1900 */
[----:B------:R-:W4:Y:S04]  /*0920*/  @P0 LDG.E R24, desc[UR6][R14.64+0xb0] ;  /* 0x0000b0060e180981 */ /* 0x000f28000c1e1900 */
[----:B------:R-:W4:Y:S04]  /*0930*/  @P1 LDG.E R16, desc[UR6][R14.64+0xbc] ;  /* 0x0000bc060e101981 */ /* 0x000f28000c1e1900 */
[----:B------:R-:W4:Y:S04]  /*0940*/  @P1 LDG.E R26, desc[UR6][R14.64+0xb4] ;  /* 0x0000b4060e1a1981 */ /* 0x000f28000c1e1900 */
        /* <DEDUP_REMOVED lines=11> */
[----:B------:R-:W-:Y:S01]  /*0a00*/  LOP3.LUT P0, RZ, R22, 0x8000, RZ, 0xc0, !PT ;  /* 0x0000800016ff7812 */ /* 0x000fe2000780c0ff */
[----:B------:R-:W4:Y:S01]  /*0a10*/  @P2 LDG.E R24, desc[UR6][R14.64+0xd8] ;  /* 0x0000d8060e182981 */ /* 0x000f22000c1e1900 */
[----:B------:R-:W-:-:S03]  /*0a20*/  @P1 LOP3.LUT R7, R7, R16, RZ, 0x3c, !PT ;  /* 0x0000001007071212 */ /* 0x000fc600078e3cff */
[----:B------:R-:W4:Y:S01]  /*0a30*/  @P2 LDG.E R22, desc[UR6][R14.64+0xd0] ;  /* 0x0000d0060e162981 */ /* 0x000f22000c1e1900 */
[----:B------:R-:W-:-:S03]  /*0a40*/  @P1 LOP3.LUT R3, R3, R26, RZ, 0x3c, !PT ;  /* 0x0000001a03031212 */ /* 0x000fc600078e3cff */
[----:B------:R-:W4:Y:S01]  /*0a50*/  @P3 LDG.E R16, desc[UR6][R14.64+0xe4] ;  /* 0x0000e4060e103981 */ /* 0x000f22000c1e1900 */
[----:B------:R-:W-:-:S03]  /*0a60*/  @P1 LOP3.LUT R6, R6, R23, RZ, 0x3c, !PT ;  /* 0x0000001706061212 */ /* 0x000fc600078e3cff */
[----:B------:R-:W4:Y:S01]  /*0a70*/  @P3 LDG.E R26, desc[UR6][R14.64+0xdc] ;  /* 0x0000dc060e1a3981 */ /* 0x000f22000c1e1900 */
[----:B------:R-:W-:-:S03]  /*0a80*/  @P1 LOP3.LUT R4, R4, R17, RZ, 0x3c, !PT ;  /* 0x0000001104041212 */ /* 0x000fc600078e3cff */
        /* <DEDUP_REMOVED lines=43> */
[----:B------:R-:W-:-:S04]  /*0d40*/  UIADD3 UR4, UPT, UPT, UR4, 0x10, URZ ;  /* 0x0000001004047890 */ /* 0x000fc8000fffe0ff */
[----:B------:R-:W-:Y:S01]  /*0d50*/  UISETP.NE.AND UP0, UPT, UR4, 0x20, UPT ;  /* 0x000000200400788c */ /* 0x000fe2000bf05270 */
[----:B--2---:R-:W-:Y:S02]  /*0d60*/  @P5 LOP3.LUT R5, R5, R18, RZ, 0x3c, !PT ;  /* 0x0000001205055212 */ /* 0x004fe400078e3cff */
[----:B---3--:R-:W-:Y:S02]  /*0d70*/  @P6 LOP3.LUT R6, R6, R19, RZ, 0x3c, !PT ;  /* 0x0000001306066212 */ /* 0x008fe400078e3cff */
[----:B----4-:R-:W-:Y:S02]  /*0d80*/  @P6 LOP3.LUT R3, R3, R20, RZ, 0x3c, !PT ;  /* 0x0000001403036212 */ /* 0x010fe400078e3cff */
[----:B------:R-:W-:Y:S02]  /*0d90*/  @P6 LOP3.LUT R4, R4, R21, RZ, 0x3c, !PT ;  /* 0x0000001504046212 */ /* 0x000fe400078e3cff */
[----:B------:R-:W-:Y:S02]  /*0da0*/  @P6 LOP3.LUT R7, R7, R22, RZ, 0x3c, !PT ;  /* 0x0000001607076212 */ /* 0x000fe400078e3cff */
[----:B------:R-:W-:-:S02]  /*0db0*/  @P6 LOP3.LUT R5, R5, R16, RZ, 0x3c, !PT ;  /* 0x0000001005056212 */ /* 0x000fc400078e3cff */
[----:B------:R-:W-:Y:S02]  /*0dc0*/  @P0 LOP3.LUT R3, R3, R24, RZ, 0x3c, !PT ;  /* 0x0000001803030212 */ /* 0x000fe400078e3cff */
[----:B------:R-:W-:Y:S02]  /*0dd0*/  @P0 LOP3.LUT R5, R5, R28, RZ, 0x3c, !PT ;  /* 0x0000001c05050212 */ /* 0x000fe400078e3cff */
[----:B------:R-:W-:Y:S02]  /*0de0*/  @P0 LOP3.LUT R7, R7, R26, RZ, 0x3c, !PT ;  /* 0x0000001a07070212 */ /* 0x000fe400078e3cff */
[----:B------:R-:W-:Y:S02]  /*0df0*/  @P0 LOP3.LUT R4, R4, R23, RZ, 0x3c, !PT ;  /* 0x0000001704040212 */ /* 0x000fe400078e3cff */
[----:B------:R-:W-:Y:S01]  /*0e00*/  @P0 LOP3.LUT R6, R6, R17, RZ, 0x3c, !PT ;  /* 0x0000001106060212 */ /* 0x000fe200078e3cff */
[----:B------:R-:W-:Y:S06]  /*0e10*/  BRA.U UP0, `(.L_x_4) ;  /* 0xfffffff500487547 */ /* 0x000fec000b83ffff */
[----:B------:R-:W-:-:S05]  /*0e20*/  VIADD R0, R0, 0x1 ;  /* 0x0000000100007836 */ /* 0x000fca0000000000 */
[----:B------:R-:W-:-:S13]  /*0e30*/  ISETP.NE.AND P0, PT, R0, 0x5, PT ;  /* 0x000000050000780c */ /* 0x000fda0003f05270 */
[----:B------:R-:W-:Y:S05]  /*0e40*/  @P0 BRA `(.L_x_5) ;  /* 0xfffffff400300947 */ /* 0x000fea000383ffff */
[----:B------:R-:W-:Y:S01]  /*0e50*/  LOP3.LUT R0, R2, 0x3, RZ, 0xc0, !PT ;  /* 0x0000000302007812 */ /* 0x000fe200078ec0ff */
[----:B------:R0:W-:Y:S03]  /*0e60*/  STL.64 [R1+0x8], R6 ;  /* 0x0000080601007387 */ /* 0x0001e60000100a00 */
[----:B------:R-:W-:Y:S01]  /*0e70*/  ISETP.NE.U32.AND P0, PT, R0, 0x1, PT ;  /* 0x000000010000780c */ /* 0x000fe20003f05070 */
[----:B------:R0:W-:Y:S03]  /*0e80*/  STL.64 [R1+0x10], R4 ;  /* 0x0000100401007387 */ /* 0x0001e60000100a00 */
[----:B------:R-:W-:Y:S01]  /*0e90*/  ISETP.NE.AND.EX P0, PT, RZ, RZ, PT, P0 ;  /* 0x000000ffff00720c */ /* 0x000fe20003f05300 */
[----:B------:R0:W-:-:S12]  /*0ea0*/  STL [R1+0x4], R3 ;  /* 0x0000040301007387 */ /* 0x0001d80000100800 */
[----:B0-----:R-:W-:Y:S05]  /*0eb0*/  @!P0 BRA `(.L_x_3) ;  /* 0x0000001400f88947 */ /* 0x001fea0003800000 */
[----:B------:R-:W-:Y:S01]  /*0ec0*/  UMOV UR4, URZ ;  /* 0x000000ff00047c82 */ /* 0x000fe20008000000 */
[----:B------:R-:W-:Y:S01]  /*0ed0*/  IMAD.MOV.U32 R0, RZ, RZ, RZ ;  /* 0x000000ffff007224 */ /* 0x000fe200078e00ff */
[----:B------:R-:W-:Y:S01]  /*0ee0*/  CS2R R6, SRZ ;  /* 0x0000000000067805 */ /* 0x000fe2000001ff00 */
[----:B------:R-:W-:Y:S02]  /*0ef0*/  IMAD.MOV.U32 R4, RZ, RZ, RZ ;  /* 0x000000ffff047224 */ /* 0x000fe400078e00ff */
[----:B------:R-:W-:Y:S02]  /*0f00*/  IMAD.MOV.U32 R3, RZ, RZ, RZ ;  /* 0x000000ffff037224 */ /* 0x000fe400078e00ff */
[----:B------:R-:W-:-:S07]  /*0f10*/  IMAD.U32 R5, RZ, RZ, UR4 ;  /* 0x00000004ff057e24 */ /* 0x000fce000f8e00ff */
.L_x_7:
[----:B------:R-:W-:-:S06]  /*0f20*/  IMAD R12, R0, 0x4, R1 ;  /* 0x00000004000c7824 */ /* 0x000fcc00078e0201 */
[----:B------:R-:W5:Y:S01]  /*0f30*/  LDL R12, [R12+0x4] ;  /* 0x000004000c0c7983 */ /* 0x000f620000100800 */
[----:B------:R-:W-:-:S05]  /*0f40*/  UMOV UR4, URZ ;  /* 0x000000ff00047c82 */ /* 0x000fca0008000000 */
.L_x_6:
        /* <DEDUP_REMOVED lines=180> */
[----:B------:R0:W-:Y:S03]  /*1a90*/  STL [R1+0x4], R3 ;  /* 0x0000040301007387 */ /* 0x0001e60000100800 */
[----:B------:R-:W-:Y:S01]  /*1aa0*/  ISETP.NE.AND.EX P0, PT, RZ, RZ, PT, P0 ;  /* 0x000000ffff00720c */ /* 0x000fe20003f05300 */
[----:B------:R0:W-:-:S12]  /*1ab0*/  STL.64 [R1+0x10], R4 ;  /* 0x0000100401007387 */ /* 0x0001d80000100a00 */
[----:B0-----:R-:W-:Y:S05]  /*1ac0*/  @P0 BRA `(.L_x_3) ;  /* 0x0000000800f40947 */ /* 0x001fea0003800000 */
[----:B------:R-:W-:Y:S01]  /*1ad0*/  UMOV UR4, URZ ;  /* 0x000000ff00047c82 */ /* 0x000fe20008000000 */
[----:B------:R-:W-:Y:S01]  /*1ae0*/  IMAD.MOV.U32 R0, RZ, RZ, RZ ;  /* 0x000000ffff007224 */ /* 0x000fe200078e00ff */
[----:B------:R-:W-:Y:S01]  /*1af0*/  CS2R R6, SRZ ;  /* 0x0000000000067805 */ /* 0x000fe2000001ff00 */
[----:B------:R-:W-:Y:S02]  /*1b00*/  IMAD.MOV.U32 R4, RZ, RZ, RZ ;  /* 0x000000ffff047224 */ /* 0x000fe400078e00ff */
[----:B------:R-:W-:Y:S02]  /*1b10*/  IMAD.MOV.U32 R3, RZ, RZ, RZ ;  /* 0x000000ffff037224 */ /* 0x000fe400078e00ff */
[----:B------:R-:W-:-:S07]  /*1b20*/  IMAD.U32 R5, RZ, RZ, UR4 ;  /* 0x00000004ff057e24 */ /* 0x000fce000f8e00ff */
.L_x_9:
[----:B------:R-:W-:-:S06]  /*1b30*/  IMAD R12, R0, 0x4, R1 ;  /* 0x00000004000c7824 */ /* 0x000fcc00078e0201 */
[----:B------:R-:W5:Y:S01]  /*1b40*/  LDL R12, [R12+0x4] ;  /* 0x000004000c0c7983 */ /* 0x000f620000100800 */
[----:B------:R-:W-:-:S05]  /*1b50*/  UMOV UR4, URZ ;  /* 0x000000ff00047c82 */ /* 0x000fca0008000000 */
.L_x_8:
        /* <DEDUP_REMOVED lines=177> */
[----:B------:R0:W-:Y:S04]  /*2670*/  STL.64 [R1+0x8], R6 ;  /* 0x0000080601007387 */ /* 0x0001e80000100a00 */
[----:B------:R0:W-:Y:S04]  /*2680*/  STL [R1+0x4], R3 ;  /* 0x0000040301007387 */ /* 0x0001e80000100800 */
[----:B------:R0:W-:Y:S02]  /*2690*/  STL.64 [R1+0x10], R4 ;  /* 0x0000100401007387 */ /* 0x0001e40000100a00 */
.L_x_3:
[----:B------:R-:W-:Y:S05]  /*26a0*/  BSYNC.RECONVERGENT B1 ;  /* 0x0000000000017941 */ /* 0x000fea0003800200 */
.L_x_2:
[C---:B------:R-:W-:Y:S01]  /*26b0*/  ISETP.GT.U32.AND P0, PT, R2.reuse, 0x3, PT ;  /* 0x000000030200780c */ /* 0x040fe20003f04070 */
[----:B------:R-:W-:Y:S01]  /*26c0*/  VIADD R11, R11, 0x1 ;  /* 0x000000010b0b7836 */ /* 0x000fe20000000000 */
[--C-:B------:R-:W-:Y:S02]  /*26d0*/  SHF.R.U64 R2, R2, 0x2, R13.reuse ;  /* 0x0000000202027819 */ /* 0x100fe4000000120d */
[----:B------:R-:W-:Y:S02]  /*26e0*/  ISETP.GT.U32.AND.EX P0, PT, R13, RZ, PT, P0 ;  /* 0x000000ff0d00720c */ /* 0x000fe40003f04100 */
[----:B------:R-:W-:-:S11]  /*26f0*/  SHF.R.U32.HI R13, RZ, 0x2, R13 ;  /* 0x00000002ff0d7819 */ /* 0x000fd6000001160d */
[----:B------:R-:W-:Y:S05]  /*2700*/  @P0 BRA `(.L_x_10) ;  /* 0xffffffd800d40947 */ /* 0x000fea000383ffff */
.L_x_1:
[----:B------:R-:W-:Y:S05]  /*2710*/  BSYNC.RECONVERGENT B0 ;  /* 0x0000000000007941 */ /* 0x000fea0003800200 */
.L_x_0:
[----:B0-----:R-:W0:Y:S01]  /*2720*/  LDC R2, c[0x0][0x38c] ;  /* 0x0000e300ff027b82 */ /* 0x001e220000000800 */
[----:B------:R-:W-:Y:S01]  /*2730*/  SHF.R.U32.HI R0, RZ, 0x2, R3 ;  /* 0x00000002ff007819 */ /* 0x000fe20000011603 */
[----:B------:R-:W-:Y:S01]  /*2740*/  IMAD.MOV.U32 R6, RZ, RZ, -0x266e14b1 ;  /* 0xd991eb4fff067424 */ /* 0x000fe200078e00ff */
[----:B------:R-:W1:Y:S02]  /*2750*/  LDCU.64 UR4, c[0x0][0x380] ;  /* 0x00007000ff0477ac */ /* 0x000e640008000a00 */
[----:B------:R-:W-:Y:S01]  /*2760*/  LOP3.LUT R0, R0, R3, RZ, 0x3c, !PT ;  /* 0x0000000300007212 */ /* 0x000fe200078e3cff */
[----:B------:R-:W-:Y:S01]  /*2770*/  IMAD.SHL.U32 R3, R5, 0x10, RZ ;  /* 0x0000001005037824 */ /* 0x000fe200078e00ff */
[C---:B0-----:R-:W-:Y:S02]  /*2780*/  ISETP.GT.AND P0, PT, R2.reuse, -0x1, PT ;  /* 0xffffffff0200780c */ /* 0x041fe40003f04270 */
[----:B------:R-:W-:Y:S01]  /*2790*/  LOP3.LUT R4, R2, 0xaad26b49, RZ, 0x3c, !PT ;  /* 0xaad26b4902047812 */ /* 0x000fe200078e3cff */
[----:B------:R-:W-:Y:S01]  /*27a0*/  IMAD.SHL.U32 R2, R0, 0x2, RZ ;  /* 0x0000000200027824 */ /* 0x000fe200078e00ff */
[----:B------:R-:W-:-:S03]  /*27b0*/  SEL R7, R6, 0x8bf16996, P0 ;  /* 0x8bf1699606077807 */ /* 0x000fc60000000000 */
[----:B------:R-:W-:Y:S01]  /*27c0*/  IMAD R4, R4, 0x4182bed5, RZ ;  /* 0x4182bed504047824 */ /* 0x000fe200078e02ff */
[----:B------:R-:W-:-:S04]  /*27d0*/  LOP3.LUT R2, R0, R2, R3, 0x96, !PT ;  /* 0x0000000200027212 */ /* 0x000fc800078e9603 */
[----:B------:R-:W-:Y:S02]  /*27e0*/  IADD3 R7, PT, PT, R7, 0x64f0c9, R4 ;  /* 0x0064f0c907077810 */ /* 0x000fe40007ffe004 */
[----:B------:R-:W-:Y:S02]  /*27f0*/  LOP3.LUT R2, R2, R5, RZ, 0x3c, !PT ;  /* 0x0000000502027212 */ /* 0x000fe400078e3cff */
[----:B------:R-:W-:Y:S02]  /*2800*/  SHF.R.S32.HI R5, RZ, 0x1f, R10 ;  /* 0x0000001fff057819 */ /* 0x000fe4000001140a */
[----:B------:R-:W-:-:S05]  /*2810*/  IADD3 R0, PT, PT, R7, 0x587c5, R2 ;  /* 0x000587c507007810 */ /* 0x000fca0007ffe002 */
[----:B------:R-:W-:-:S05]  /*2820*/  IMAD.HI.U32 R2, R0, 0x51eb851f, RZ ;  /* 0x51eb851f00027827 */ /* 0x000fca00078e00ff */
[----:B------:R-:W-:Y:S02]  /*2830*/  SHF.R.U32.HI R3, RZ, 0x5, R2 ;  /* 0x00000005ff037819 */ /* 0x000fe40000011602 */
[----:B-1----:R-:W-:-:S03]  /*2840*/  LEA R2, P0, R10, UR4, 0x2 ;  /* 0x000000040a027c11 */ /* 0x002fc6000f8010ff */
[----:B------:R-:W-:Y:S01]  /*2850*/  IMAD R0, R3, -0x64, R0 ;  /* 0xffffff9c03007824 */ /* 0x000fe200078e0200 */
[----:B------:R-:W-:-:S04]  /*2860*/  LEA.HI.X R3, R10, UR5, R5, 0x2, P0 ;  /* 0x000000050a037c11 */ /* 0x000fc800080f1405 */
[----:B------:R-:W-:-:S05]  /*2870*/  I2FP.F32.U32 R5, R0 ;  /* 0x0000000000057245 */ /* 0x000fca0000201000 */
[----:B------:R-:W-:Y:S01]  /*2880*/  STG.E desc[UR6][R2.64], R5 ;  /* 0x0000000502007986 */ /* 0x000fe2000c101906 */
[----:B------:R-:W-:Y:S05]  /*2890*/  EXIT ;  /* 0x000000000000794d */ /* 0x000fea0003800000 */
.L_x_11:
[----:B------:R-:W-:-:S00]  /*28a0*/  BRA `(.L_x_11) ;  /* 0xfffffffc00fc7947 */ /* 0x000fc0000383ffff */
[----:B------:R-:W-:-:S00]  /*28b0*/  NOP ;  /* 0x0000000000007918 */ /* 0x000fc00000000000 */
        /* <DEDUP_REMOVED lines=12> */
.L_x_12:


//--------------------- .nv.global.init           --------------------------
	.section	.nv.global.init,"aw",@progbits
	.align	4
.nv.global.init:
	.type		mrg32k3aM1SubSeq,@object
	.size		mrg32k3aM1SubSeq,(mrg32k3aM2SubSeq - mrg32k3aM1SubSeq)
mrg32k3aM1SubSeq:
        /*0000*/ 	.byte	0x0b, 0xcc, 0xee, 0x04, 0x73, 0x29, 0x8b, 0x6f, 0xf6, 0x53, 0x03, 0xf6, 0x23, 0xf6, 0xea, 0xda
        /* <DEDUP_REMOVED lines=125> */
	.type		mrg32k3aM2SubSeq,@object
	.size		mrg32k3aM2SubSeq,(mrg32k3aM1 - mrg32k3aM2SubSeq)
mrg32k3aM2SubSeq:
        /* <DEDUP_REMOVED lines=126> */
	.type		mrg32k3aM1,@object
	.size		mrg32k3aM1,(mrg32k3aM1Seq - mrg32k3aM1)
mrg32k3aM1:
        /* <DEDUP_REMOVED lines=144> */
	.type		mrg32k3aM1Seq,@object
	.size		mrg32k3aM1Seq,(mrg32k3aM2 - mrg32k3aM1Seq)
mrg32k3aM1Seq:
        /* <DEDUP_REMOVED lines=144> */
	.type		mrg32k3aM2,@object
	.size		mrg32k3aM2,(mrg32k3aM2Seq - mrg32k3aM2)
mrg32k3aM2:
        /* <DEDUP_REMOVED lines=144> */
	.type		mrg32k3aM2Seq,@object
	.size		mrg32k3aM2Seq,(precalc_xorwow_matrix - mrg32k3aM2Seq)
mrg32k3aM2Seq:
        /* <DEDUP_REMOVED lines=144> */
	.type		precalc_xorwow_matrix,@object
	.size		precalc_xorwow_matrix,(precalc_xorwow_offset_matrix - precalc_xorwow_matrix)
precalc_xorwow_matrix:
        /* <DEDUP_REMOVED lines=6400> */
	.type		precalc_xorwow_offset_matrix,@object
	.size		precalc_xorwow_offset_matrix,(.L_1 - precalc_xorwow_offset_matrix)
precalc_xorwow_offset_matrix:
        /* <DEDUP_REMOVED lines=6400> */
.L_1:


//--------------------- .nv.shared.reserved.0     --------------------------
	.section	.nv.shared.reserved.0,"aw",@nobits
	.weak		__nv_reservedSMEM_offset_0_alias
	.size		__nv_reservedSMEM_offset_0_alias, 0, 64
	.other		__nv_reservedSMEM_offset_0_alias,@"STO_CUDA_RESERVED_SHARED STV_DEFAULT"
__nv_reservedSMEM_offset_0_alias:
	.zero		0
	.zero		64


//--------------------- .nv.constant0._Z16initializeMatrixPfii --------------------------
	.section	.nv.constant0._Z16initializeMatrixPfii,"a",@progbits
	.sectionflags	@""
	.align	4
.nv.constant0._Z16initializeMatrixPfii:
	.zero		912


//--------------------- SYMBOLS --------------------------

	.type		.nv.reservedSmem.offset0,@object
	.size		.nv.reservedSmem.offset0,0x4
